// auto-generated by cutlass_sweep.gemm — config: {"arch": "sm_100", "cluster_m": 1, "cluster_n": 1, "dtype": "int8", "dtype_b": "int8", "layout": "nt", "stages": 0, "tile_k": 32, "tile_m": 128, "tile_n": 160}
#include "cutlass/cutlass.h"
#include "cutlass/gemm/collective/collective_builder.hpp"
#include "cutlass/gemm/device/gemm_universal_adapter.h"
#include "cutlass/gemm/kernel/gemm_universal.hpp"
#include "cutlass/epilogue/collective/collective_builder.hpp"

using ElemA = int8_t;
using ElemB = int8_t;
using ElemCD = int8_t;
using Acc  = int32_t;
using TileShape    = cute::Shape<cute::_128, cute::_160, cute::_32>;
using ClusterShape = cute::Shape<cute::_1, cute::_1, cute::_1>;

using CollectiveEpilogue = typename cutlass::epilogue::collective::CollectiveBuilder<
    cutlass::arch::Sm100, cutlass::arch::OpClassTensorOp,
    TileShape, ClusterShape,
    cutlass::epilogue::collective::EpilogueTileAuto,
    Acc, Acc,
    ElemCD, cutlass::layout::RowMajor, 128 / cutlass::sizeof_bits<ElemCD>::value,
    ElemCD, cutlass::layout::RowMajor, 128 / cutlass::sizeof_bits<ElemCD>::value,
    cutlass::epilogue::collective::EpilogueScheduleAuto
  >::CollectiveOp;

using CollectiveMainloop = typename cutlass::gemm::collective::CollectiveBuilder<
    cutlass::arch::Sm100, cutlass::arch::OpClassTensorOp,
    ElemA, cutlass::layout::RowMajor, 128 / cutlass::sizeof_bits<ElemA>::value,
    ElemB, cutlass::layout::ColumnMajor, 128 / cutlass::sizeof_bits<ElemB>::value,
    Acc,
    TileShape, ClusterShape,
    cutlass::gemm::collective::StageCountAutoCarveout<static_cast<int>(sizeof(typename CollectiveEpilogue::SharedStorage))>,
    cutlass::gemm::collective::KernelScheduleAuto
  >::CollectiveOp;

using GemmKernel = cutlass::gemm::kernel::GemmUniversal<
    cute::Shape<int,int,int,int>,
    CollectiveMainloop,
    CollectiveEpilogue
>;
using Gemm = cutlass::gemm::device::GemmUniversalAdapter<GemmKernel>;

// Force the device kernel symbol into the cubin without needing a host main.
auto* _anchor = &cutlass::device_kernel<GemmKernel>;


// ===== COMPILED SASS (sm_100a) =====

	.target	sm_100a

	.elftype	@"ET_EXEC"


//--------------------- .note.nv.tkinfo           --------------------------
	.section	.note.nv.tkinfo,"",@"SHT_NOTE"
	.sectionflags	@"SHF_NOTE_NV_TKINFO"
	.tkinfo
        /*0018*/ 	.word	0x00000002
        /*0030*/ 	.string	""
        /*0030*/ 	.string	"ptxas"
        /*0030*/ 	.string	"Cuda compilation tools, release 13.0, V13.0.88"
        /*0030*/ 	.string	"Build cuda_13.0.r13.0/compiler.36424714_0"
        /*0030*/ 	.string	"-arch sm_100a -m 64 "



//--------------------- .note.nv.cuinfo           --------------------------
	.section	.note.nv.cuinfo,"",@"SHT_NOTE"
	.sectionflags	@"SHF_NOTE_NV_CUINFO"
        /*0018*/ 	.short	0x0002
        /*001a*/ 	.short	0x0064
        /*001c*/ 	.short	0x0082
	.zero		2


//--------------------- .nv.info                  --------------------------
	.section	.nv.info,"",@"SHT_CUDA_INFO"
	.align	4


	//----- nvinfo : EIATTR_REGCOUNT
	.align		4
        /*0000*/ 	.byte	0x04, 0x2f
        /*0002*/ 	.short	(.L_19 - .L_18)
	.align		4
.L_18:
        /*0004*/ 	.word	index@(_ZN7cutlass13device_kernelINS_4gemm6kernel13GemmUniversalIN4cute5tupleIJiiiiEEENS1_10collective13CollectiveMmaINS1_35MainloopSm100TmaUmmaWarpSpecializedILi20ELi2ELi3ENS5_IJNS4_1CILi1EEESB_SB_EEEEENS5_IJNSA_ILi128EEENSA_ILi160EEENSA_ILi32EEEEEEaNS5_IJlSB_lEEEaSI_NS4_8TiledMMAINS4_8MMA_AtomIJNS4_15SM100_MMA_S8_SSIaaiLi128ELi160ELNS4_4UMMA5MajorE0ELSN_0ELNSM_8SaturateE0EEEEEENS4_6LayoutISC_NS5_IJNSA_ILi0EEESS_SS_EEEEENS5_IJNS4_10UnderscoreESV_SV_EEEEENS4_13SM90_TMA_LOADENS4_14ComposedLayoutINS4_7SwizzleILi1ELi4ELi3EEENS4_18smem_ptr_flag_bitsILi8EEENSR_INS5_IJNSA_ILi8EEESG_EEENS5_IJSG_SB_EEEEEEEvNS4_8identityESY_S18_vS19_EENS_8epilogue10collective18CollectiveEpilogueINS1B_23Sm100TmaWarpSpecializedILi1ELi1ELi160ELb0ELb0EEEJSH_NS5_IJNSR_ISE_SB_EENSR_ISF_SB_EEEEEaSI_aSI_NS1B_6fusion15FusionCallbacksIS1F_NS1J_17LinearCombinationIaiaiLNS_15FloatRoundStyleE2EEESH_S1I_JEEENS4_5SM1004TMEM4LOAD26SM100_TMEM_LOAD_32dp32b32xESY_S18_NS4_39AutoVectorizingCopyWithAssumedAlignmentILi128EEENS4_14SM90_TMA_STOREES18_S1U_S1U_EEEvvEEEEvNT_6ParamsE)
        /*0008*/ 	.word	0x000000ff


	//----- nvinfo : EIATTR_FRAME_SIZE
	.align		4
.L_19:
        /*000c*/ 	.byte	0x04, 0x11
        /*000e*/ 	.short	(.L_21 - .L_20)
	.align		4
.L_20:
        /*0010*/ 	.word	index@($__internal_2_$__cuda_sm10x_tcgen05_guardrail_trap_unallocated_columns_being_dealloced)
        /*0014*/ 	.word	0x00000018


	//----- nvinfo : EIATTR_FRAME_SIZE
	.align		4
.L_21:
        /*0018*/ 	.byte	0x04, 0x11
        /*001a*/ 	.short	(.L_23 - .L_22)
	.align		4
.L_22:
        /*001c*/ 	.word	index@($__internal_1_$__cuda_sm10x_tcgen05_guardrail_trap_phase_invalid_during_alloc)
        /*0020*/ 	.word	0x00000018


	//----- nvinfo : EIATTR_FRAME_SIZE
	.align		4
.L_23:
        /*0024*/ 	.byte	0x04, 0x11
        /*0026*/ 	.short	(.L_25 - .L_24)
	.align		4
.L_24:
        /*0028*/ 	.word	index@($__internal_0_$__cuda_sm10x_tcgen05_guardrail_trap_col_being_dealloced_not_returned_by_alloc)
        /*002c*/ 	.word	0x00000018


	//----- nvinfo : EIATTR_FRAME_SIZE
	.align		4
.L_25:
        /*0030*/ 	.byte	0x04, 0x11
        /*0032*/ 	.short	(.L_27 - .L_26)
	.align		4
.L_26:
        /*0034*/ 	.word	index@(_ZN7cutlass13device_kernelINS_4gemm6kernel13GemmUniversalIN4cute5tupleIJiiiiEEENS1_10collective13CollectiveMmaINS1_35MainloopSm100TmaUmmaWarpSpecializedILi20ELi2ELi3ENS5_IJNS4_1CILi1EEESB_SB_EEEEENS5_IJNSA_ILi128EEENSA_ILi160EEENSA_ILi32EEEEEEaNS5_IJlSB_lEEEaSI_NS4_8TiledMMAINS4_8MMA_AtomIJNS4_15SM100_MMA_S8_SSIaaiLi128ELi160ELNS4_4UMMA5MajorE0ELSN_0ELNSM_8SaturateE0EEEEEENS4_6LayoutISC_NS5_IJNSA_ILi0EEESS_SS_EEEEENS5_IJNS4_10UnderscoreESV_SV_EEEEENS4_13SM90_TMA_LOADENS4_14ComposedLayoutINS4_7SwizzleILi1ELi4ELi3EEENS4_18smem_ptr_flag_bitsILi8EEENSR_INS5_IJNSA_ILi8EEESG_EEENS5_IJSG_SB_EEEEEEEvNS4_8identityESY_S18_vS19_EENS_8epilogue10collective18CollectiveEpilogueINS1B_23Sm100TmaWarpSpecializedILi1ELi1ELi160ELb0ELb0EEEJSH_NS5_IJNSR_ISE_SB_EENSR_ISF_SB_EEEEEaSI_aSI_NS1B_6fusion15FusionCallbacksIS1F_NS1J_17LinearCombinationIaiaiLNS_15FloatRoundStyleE2EEESH_S1I_JEEENS4_5SM1004TMEM4LOAD26SM100_TMEM_LOAD_32dp32b32xESY_S18_NS4_39AutoVectorizingCopyWithAssumedAlignmentILi128EEENS4_14SM90_TMA_STOREES18_S1U_S1U_EEEvvEEEEvNT_6ParamsE)
        /*0038*/ 	.word	0x00000018


	//----- nvinfo : EIATTR_MIN_STACK_SIZE
	.align		4
.L_27:
        /*003c*/ 	.byte	0x04, 0x12
        /*003e*/ 	.short	(.L_29 - .L_28)
	.align		4
.L_28:
        /*0040*/ 	.word	index@(_ZN7cutlass13device_kernelINS_4gemm6kernel13GemmUniversalIN4cute5tupleIJiiiiEEENS1_10collective13CollectiveMmaINS1_35MainloopSm100TmaUmmaWarpSpecializedILi20ELi2ELi3ENS5_IJNS4_1CILi1EEESB_SB_EEEEENS5_IJNSA_ILi128EEENSA_ILi160EEENSA_ILi32EEEEEEaNS5_IJlSB_lEEEaSI_NS4_8TiledMMAINS4_8MMA_AtomIJNS4_15SM100_MMA_S8_SSIaaiLi128ELi160ELNS4_4UMMA5MajorE0ELSN_0ELNSM_8SaturateE0EEEEEENS4_6LayoutISC_NS5_IJNSA_ILi0EEESS_SS_EEEEENS5_IJNS4_10UnderscoreESV_SV_EEEEENS4_13SM90_TMA_LOADENS4_14ComposedLayoutINS4_7SwizzleILi1ELi4ELi3EEENS4_18smem_ptr_flag_bitsILi8EEENSR_INS5_IJNSA_ILi8EEESG_EEENS5_IJSG_SB_EEEEEEEvNS4_8identityESY_S18_vS19_EENS_8epilogue10collective18CollectiveEpilogueINS1B_23Sm100TmaWarpSpecializedILi1ELi1ELi160ELb0ELb0EEEJSH_NS5_IJNSR_ISE_SB_EENSR_ISF_SB_EEEEEaSI_aSI_NS1B_6fusion15FusionCallbacksIS1F_NS1J_17LinearCombinationIaiaiLNS_15FloatRoundStyleE2EEESH_S1I_JEEENS4_5SM1004TMEM4LOAD26SM100_TMEM_LOAD_32dp32b32xESY_S18_NS4_39AutoVectorizingCopyWithAssumedAlignmentILi128EEENS4_14SM90_TMA_STOREES18_S1U_S1U_EEEvvEEEEvNT_6ParamsE)
        /*0044*/ 	.word	0x00000018
.L_29:


//--------------------- .nv.compat                --------------------------
	.section	.nv.compat,"",@"SHT_CUDA_COMPAT_INFO"
	.align	4
        /*0000*/ 	.byte	0x02, 0x09, 0x01, 0x00, 0x02, 0x02, 0x03, 0x00, 0x02, 0x05, 0x06, 0x00, 0x03, 0x07, 0x01, 0x01
        /*0010*/ 	.byte	0x02, 0x03, 0x01, 0x00, 0x02, 0x06, 0x01, 0x00, 0x04, 0x0b, 0x08, 0x00, 0x01, 0x00, 0x00, 0x00
        /*0020*/ 	.byte	0x00, 0x00, 0x00, 0x00


//--------------------- .nv.info._ZN7cutlass13device_kernelINS_4gemm6kernel13GemmUniversalIN4cute5tupleIJiiiiEEENS1_10collective13CollectiveMmaINS1_35MainloopSm100TmaUmmaWarpSpecializedILi20ELi2ELi3ENS5_IJNS4_1CILi1EEESB_SB_EEEEENS5_IJNSA_ILi128EEENSA_ILi160EEENSA_ILi32EEEEEEaNS5_IJlSB_lEEEaSI_NS4_8TiledMMAINS4_8MMA_AtomIJNS4_15SM100_MMA_S8_SSIaaiLi128ELi160ELNS4_4UMMA5MajorE0ELSN_0ELNSM_8SaturateE0EEEEEENS4_6LayoutISC_NS5_IJNSA_ILi0EEESS_SS_EEEEENS5_IJNS4_10UnderscoreESV_SV_EEEEENS4_13SM90_TMA_LOADENS4_14ComposedLayoutINS4_7SwizzleILi1ELi4ELi3EEENS4_18smem_ptr_flag_bitsILi8EEENSR_INS5_IJNSA_ILi8EEESG_EEENS5_IJSG_SB_EEEEEEEvNS4_8identityESY_S18_vS19_EENS_8epilogue10collective18CollectiveEpilogueINS1B_23Sm100TmaWarpSpecializedILi1ELi1ELi160ELb0ELb0EEEJSH_NS5_IJNSR_ISE_SB_EENSR_ISF_SB_EEEEEaSI_aSI_NS1B_6fusion15FusionCallbacksIS1F_NS1J_17LinearCombinationIaiaiLNS_15FloatRoundStyleE2EEESH_S1I_JEEENS4_5SM1004TMEM4LOAD26SM100_TMEM_LOAD_32dp32b32xESY_S18_NS4_39AutoVectorizingCopyWithAssumedAlignmentILi128EEENS4_14SM90_TMA_STOREES18_S1U_S1U_EEEvvEEEEvNT_6ParamsE --------------------------
	.section	.nv.info._ZN7cutlass13device_kernelINS_4gemm6kernel13GemmUniversalIN4cute5tupleIJiiiiEEENS1_10collective13CollectiveMmaINS1_35MainloopSm100TmaUmmaWarpSpecializedILi20ELi2ELi3ENS5_IJNS4_1CILi1EEESB_SB_EEEEENS5_IJNSA_ILi128EEENSA_ILi160EEENSA_ILi32EEEEEEaNS5_IJlSB_lEEEaSI_NS4_8TiledMMAINS4_8MMA_AtomIJNS4_15SM100_MMA_S8_SSIaaiLi128ELi160ELNS4_4UMMA5MajorE0ELSN_0ELNSM_8SaturateE0EEEEEENS4_6LayoutISC_NS5_IJNSA_ILi0EEESS_SS_EEEEENS5_IJNS4_10UnderscoreESV_SV_EEEEENS4_13SM90_TMA_LOADENS4_14ComposedLayoutINS4_7SwizzleILi1ELi4ELi3EEENS4_18smem_ptr_flag_bitsILi8EEENSR_INS5_IJNSA_ILi8EEESG_EEENS5_IJSG_SB_EEEEEEEvNS4_8identityESY_S18_vS19_EENS_8epilogue10collective18CollectiveEpilogueINS1B_23Sm100TmaWarpSpecializedILi1ELi1ELi160ELb0ELb0EEEJSH_NS5_IJNSR_ISE_SB_EENSR_ISF_SB_EEEEEaSI_aSI_NS1B_6fusion15FusionCallbacksIS1F_NS1J_17LinearCombinationIaiaiLNS_15FloatRoundStyleE2EEESH_S1I_JEEENS4_5SM1004TMEM4LOAD26SM100_TMEM_LOAD_32dp32b32xESY_S18_NS4_39AutoVectorizingCopyWithAssumedAlignmentILi128EEENS4_14SM90_TMA_STOREES18_S1U_S1U_EEEvvEEEEvNT_6ParamsE,"",@"SHT_CUDA_INFO"
	.sectionflags	@""
	.align	4


	//----- nvinfo : EIATTR_CUDA_API_VERSION
	.align		4
        /*0000*/ 	.byte	0x04, 0x37
        /*0002*/ 	.short	(.L_31 - .L_30)
.L_30:
        /*0004*/ 	.word	0x00000082


	//----- nvinfo : EIATTR_KPARAM_INFO
	.align		4
.L_31:
        /*0008*/ 	.byte	0x04, 0x17
        /*000a*/ 	.short	(.L_33 - .L_32)
.L_32:
        /*000c*/ 	.word	0x00000000
        /*0010*/ 	.short	0x0000
        /*0012*/ 	.short	0x0000
        /*0014*/ 	.byte	0x00, 0xf0, 0x01, 0x20


	//----- nvinfo : EIATTR_AT_ENTRY_FRAGMENTS
	.align		4
.L_33:
        /*0018*/ 	.byte	0x04, 0x4f
        /*001a*/ 	.short	(.L_35 - .L_34)


	//   ....[0]....
.L_34:
        /*001c*/ 	.word	0x00000006


	//----- nvinfo : EIATTR_RESERVED_SMEM_USED
	.align		4
.L_35:
        /*0020*/ 	.byte	0x01, 0x41
	.zero		2


	//----- nvinfo : EIATTR_SPARSE_MMA_MASK
	.align		4
        /*0024*/ 	.byte	0x03, 0x50
        /*0026*/ 	.short	0x0000


	//----- nvinfo : EIATTR_TCGEN05_1CTA_USED
	.align		4
        /*0028*/ 	.byte	0x01, 0x51
	.zero		2


	//----- nvinfo : EIATTR_MAXREG_COUNT
	.align		4
        /*002c*/ 	.byte	0x03, 0x1b
        /*002e*/ 	.short	0x00ff


	//----- nvinfo : EIATTR_NUM_BARRIERS
	.align		4
        /*0030*/ 	.byte	0x02, 0x4c
        /*0032*/ 	.byte	0x07
	.zero		1


	//----- nvinfo : EIATTR_EXTERNS
	.align		4
        /*0034*/ 	.byte	0x04, 0x0f
        /*0036*/ 	.short	(.L_37 - .L_36)


	//   ....[0]....
	.align		4
.L_36:
        /*0038*/ 	.word	index@(__assertfail)


	//----- nvinfo : EIATTR_ANNOTATIONS
	.align		4
.L_37:
        /*003c*/ 	.byte	0x04, 0x55
        /*003e*/ 	.short	(.L_39 - .L_38)


	//   ....[0]....
.L_38:
        /*0040*/ 	.word	0x00000001
        /*0044*/ 	.byte	0xb0, 0x00, 0x00, 0x00, 0x01, 0x00, 0x00, 0x00, 0x50, 0x01, 0x00, 0x00, 0x01, 0x00, 0x00, 0x00
        /*0054*/ 	.byte	0x90, 0x01, 0x00, 0x00, 0x01, 0x00, 0x00, 0x00, 0x90, 0x4d, 0x00, 0x00, 0x01, 0x00, 0x00, 0x00
        /*0064*/ 	.byte	0x40, 0x4e, 0x00, 0x00, 0x01, 0x00, 0x00, 0x00, 0xe0, 0x52, 0x00, 0x00, 0x01, 0x00, 0x00, 0x00
        /*0074*/ 	.byte	0x00, 0x5d, 0x00, 0x00, 0x01, 0x00, 0x00, 0x00, 0xb0, 0x5e, 0x00, 0x00, 0x01, 0x00, 0x00, 0x00
        /*0084*/ 	.byte	0x80, 0x5f, 0x00, 0x00, 0x01, 0x00, 0x00, 0x00, 0x40, 0x64, 0x00, 0x00, 0x01, 0x00, 0x00, 0x00
        /*0094*/ 	.byte	0x50, 0x66, 0x00, 0x00, 0x01, 0x00, 0x00, 0x00, 0xa0, 0x6e, 0x00, 0x00, 0x01, 0x00, 0x00, 0x00
        /*00a4*/ 	.byte	0x10, 0x7d, 0x00, 0x00, 0x01, 0x00, 0x00, 0x00, 0x40, 0x8b, 0x00, 0x00, 0x01, 0x00, 0x00, 0x00
        /*00b4*/ 	.byte	0xa0, 0x8b, 0x00, 0x00


	//----- nvinfo : EIATTR_MERCURY_ISA_VERSION
	.align		4
.L_39:
        /*00b8*/ 	.byte	0x03, 0x5f
        /*00ba*/ 	.short	0x0101


	//----- nvinfo : EIATTR_INT_WARP_WIDE_INSTR_OFFSETS
	.align		4
        /*00bc*/ 	.byte	0x04, 0x31
        /*00be*/ 	.short	(.L_41 - .L_40)


	//   ....[0]....
.L_40:
        /*00c0*/ 	.word	0x00004300


	//   ....[1]....
        /*00c4*/ 	.word	0x00004320


	//   ....[2]....
        /*00c8*/ 	.word	0x00004350


	//   ....[3]....
        /*00cc*/ 	.word	0x00004f80


	//   ....[4]....
        /*00d0*/ 	.word	0x00005000


	//   ....[5]....
        /*00d4*/ 	.word	0x00005060


	//   ....[6]....
        /*00d8*/ 	.word	0x000050c0


	//   ....[7]....
        /*00dc*/ 	.word	0x00005180


	//   ....[8]....
        /*00e0*/ 	.word	0x000051a0


	//----- nvinfo : EIATTR_COOP_GROUP_MASK_REGIDS
	.align		4
.L_41:
        /*00e4*/ 	.byte	0x04, 0x29
        /*00e6*/ 	.short	(.L_43 - .L_42)


	//   ....[0]....
.L_42:
        /*00e8*/ 	.word	0xffffffff


	//   ....[1]....
        /*00ec*/ 	.word	0xffffffff


	//   ....[2]....
        /*00f0*/ 	.word	0xffffffff


	//   ....[3]....
        /*00f4*/ 	.word	0xffffffff


	//   ....[4]....
        /*00f8*/ 	.word	0xffffffff


	//   ....[5]....
        /*00fc*/ 	.word	0xffffffff


	//   ....[6]....
        /*0100*/ 	.word	0xffffffff


	//   ....[7]....
        /*0104*/ 	.word	0xffffffff


	//   ....[8]....
        /*0108*/ 	.word	0xffffffff


	//   ....[9]....
        /*010c*/ 	.word	0xffffffff


	//   ....[10]....
        /*0110*/ 	.word	0xffffffff


	//   ....[11]....
        /*0114*/ 	.word	0xffffffff


	//   ....[12]....
        /*0118*/ 	.word	0xffffffff


	//----- nvinfo : EIATTR_COOP_GROUP_INSTR_OFFSETS
	.align		4
.L_43:
        /*011c*/ 	.byte	0x04, 0x28
        /*011e*/ 	.short	(.L_45 - .L_44)


	//   ....[0]....
.L_44:
        /*0120*/ 	.word	0x00000080


	//   ....[1]....
        /*0124*/ 	.word	0x00000520


	//   ....[2]....
        /*0128*/ 	.word	0x000008c0


	//   ....[3]....
        /*012c*/ 	.word	0x00000a00


	//   ....[4]....
        /*0130*/ 	.word	0x00000b00


	//   ....[5]....
        /*0134*/ 	.word	0x00000c70


	//   ....[6]....
        /*0138*/ 	.word	0x00000df0


	//   ....[7]....
        /*013c*/ 	.word	0x00001fa0


	//   ....[8]....
        /*0140*/ 	.word	0x00003750


	//   ....[9]....
        /*0144*/ 	.word	0x00003960


	//   ....[10]....
        /*0148*/ 	.word	0x00003990


	//   ....[11]....
        /*014c*/ 	.word	0x000041e0


	//   ....[12]....
        /*0150*/ 	.word	0x00004410


	//----- nvinfo : EIATTR_VRC_CTA_INIT_COUNT
	.align		4
.L_45:
        /*0154*/ 	.byte	0x02, 0x4a
        /*0156*/ 	.byte	0x80
	.zero		1


	//----- nvinfo : EIATTR_SYSCALL_OFFSETS
	.align		4
        /*0158*/ 	.byte	0x04, 0x46
        /*015a*/ 	.short	(.L_47 - .L_46)


	//   ....[0]....
.L_46:
        /*015c*/ 	.word	0x00005ba0


	//   ....[1]....
        /*0160*/ 	.word	0x00005cd0


	//   ....[2]....
        /*0164*/ 	.word	0x00006810


	//   ....[3]....
        /*0168*/ 	.word	0x00006980


	//   ....[4]....
        /*016c*/ 	.word	0x00006af0


	//   ....[5]....
        /*0170*/ 	.word	0x00006c60


	//   ....[6]....
        /*0174*/ 	.word	0x00006dd0


	//----- nvinfo : EIATTR_MBARRIER_INSTR_OFFSETS
	.align		4
.L_47:
        /*0178*/ 	.byte	0x04, 0x39
        /*017a*/ 	.short	(.L_49 - .L_48)


	//   ....[0]....
.L_48:
        /*017c*/ 	.word	0x00000620
        /*0180*/ 	.word	0x000000ff
        /*0184*/ 	.word	0x00000000
        /*0188*/ 	.short	0x0100
        /*018a*/ 	.byte	0x04
	.zero		1


	//   ....[1]....
        /*018c*/ 	.word	0x00000630
        /*0190*/ 	.word	0x000000ff
        /*0194*/ 	.word	0x000000a0
        /*0198*/ 	.short	0x0100
        /*019a*/ 	.byte	0x04
	.zero		1


	//   ....[2]....
        /*019c*/ 	.word	0x00000640
        /*01a0*/ 	.word	0x000000ff
        /*01a4*/ 	.word	0x00000008
        /*01a8*/ 	.short	0x0100
        /*01aa*/ 	.byte	0x04
	.zero		1


	//   ....[3]....
        /*01ac*/ 	.word	0x00000650
        /*01b0*/ 	.word	0x000000ff
        /*01b4*/ 	.word	0x000000a8
        /*01b8*/ 	.short	0x0100
        /*01ba*/ 	.byte	0x04
	.zero		1


	//   ....[4]....
        /*01bc*/ 	.word	0x00000660
        /*01c0*/ 	.word	0x000000ff
        /*01c4*/ 	.word	0x00000010
        /*01c8*/ 	.short	0x0100
        /*01ca*/ 	.byte	0x04
	.zero		1


	//   ....[5]....
        /*01cc*/ 	.word	0x00000670
        /*01d0*/ 	.word	0x000000ff
        /*01d4*/ 	.word	0x000000b0
        /*01d8*/ 	.short	0x0100
        /*01da*/ 	.byte	0x04
	.zero		1


	//   ....[6]....
        /*01dc*/ 	.word	0x00000680
        /*01e0*/ 	.word	0x000000ff
        /*01e4*/ 	.word	0x00000018
        /*01e8*/ 	.short	0x0100
        /*01ea*/ 	.byte	0x04
	.zero		1


	//   ....[7]....
        /*01ec*/ 	.word	0x00000690
        /*01f0*/ 	.word	0x000000ff
        /*01f4*/ 	.word	0x000000b8
        /*01f8*/ 	.short	0x0100
        /*01fa*/ 	.byte	0x04
	.zero		1


	//   ....[8]....
        /*01fc*/ 	.word	0x000006a0
        /*0200*/ 	.word	0x000000ff
        /*0204*/ 	.word	0x00000020
        /*0208*/ 	.short	0x0100
        /*020a*/ 	.byte	0x04
	.zero		1


	//   ....[9]....
        /*020c*/ 	.word	0x000006b0
        /*0210*/ 	.word	0x000000ff
        /*0214*/ 	.word	0x000000c0
        /*0218*/ 	.short	0x0100
        /*021a*/ 	.byte	0x04
	.zero		1


	//   ....[10]....
        /*021c*/ 	.word	0x000006c0
        /*0220*/ 	.word	0x000000ff
        /*0224*/ 	.word	0x00000028
        /*0228*/ 	.short	0x0100
        /*022a*/ 	.byte	0x04
	.zero		1


	//   ....[11]....
        /*022c*/ 	.word	0x000006d0
        /*0230*/ 	.word	0x000000ff
        /*0234*/ 	.word	0x000000c8
        /*0238*/ 	.short	0x0100
        /*023a*/ 	.byte	0x04
	.zero		1


	//   ....[12]....
        /*023c*/ 	.word	0x000006e0
        /*0240*/ 	.word	0x000000ff
        /*0244*/ 	.word	0x00000030
        /*0248*/ 	.short	0x0100
        /*024a*/ 	.byte	0x04
	.zero		1


	//   ....[13]....
        /*024c*/ 	.word	0x000006f0
        /*0250*/ 	.word	0x000000ff
        /*0254*/ 	.word	0x000000d0
        /*0258*/ 	.short	0x0100
        /*025a*/ 	.byte	0x04
	.zero		1


	//   ....[14]....
        /*025c*/ 	.word	0x00000700
        /*0260*/ 	.word	0x000000ff
        /*0264*/ 	.word	0x00000038
        /*0268*/ 	.short	0x0100
        /*026a*/ 	.byte	0x04
	.zero		1


	//   ....[15]....
        /*026c*/ 	.word	0x00000710
        /*0270*/ 	.word	0x000000ff
        /*0274*/ 	.word	0x000000d8
        /*0278*/ 	.short	0x0100
        /*027a*/ 	.byte	0x04
	.zero		1


	//   ....[16]....
        /*027c*/ 	.word	0x00000720
        /*0280*/ 	.word	0x000000ff
        /*0284*/ 	.word	0x00000040
        /*0288*/ 	.short	0x0100
        /*028a*/ 	.byte	0x04
	.zero		1


	//   ....[17]....
        /*028c*/ 	.word	0x00000730
        /*0290*/ 	.word	0x000000ff
        /*0294*/ 	.word	0x000000e0
        /*0298*/ 	.short	0x0100
        /*029a*/ 	.byte	0x04
	.zero		1


	//   ....[18]....
        /*029c*/ 	.word	0x00000740
        /*02a0*/ 	.word	0x000000ff
        /*02a4*/ 	.word	0x00000048
        /*02a8*/ 	.short	0x0100
        /*02aa*/ 	.byte	0x04
	.zero		1


	//   ....[19]....
        /*02ac*/ 	.word	0x00000750
        /*02b0*/ 	.word	0x000000ff
        /*02b4*/ 	.word	0x000000e8
        /*02b8*/ 	.short	0x0100
        /*02ba*/ 	.byte	0x04
	.zero		1


	//   ....[20]....
        /*02bc*/ 	.word	0x00000760
        /*02c0*/ 	.word	0x000000ff
        /*02c4*/ 	.word	0x00000050
        /*02c8*/ 	.short	0x0100
        /*02ca*/ 	.byte	0x04
	.zero		1


	//   ....[21]....
        /*02cc*/ 	.word	0x00000770
        /*02d0*/ 	.word	0x000000ff
        /*02d4*/ 	.word	0x000000f0
        /*02d8*/ 	.short	0x0100
        /*02da*/ 	.byte	0x04
	.zero		1


	//   ....[22]....
        /*02dc*/ 	.word	0x00000780
        /*02e0*/ 	.word	0x000000ff
        /*02e4*/ 	.word	0x00000058
        /*02e8*/ 	.short	0x0100
        /*02ea*/ 	.byte	0x04
	.zero		1


	//   ....[23]....
        /*02ec*/ 	.word	0x00000790
        /*02f0*/ 	.word	0x000000ff
        /*02f4*/ 	.word	0x000000f8
        /*02f8*/ 	.short	0x0100
        /*02fa*/ 	.byte	0x04
	.zero		1


	//   ....[24]....
        /*02fc*/ 	.word	0x000007a0
        /*0300*/ 	.word	0x000000ff
        /*0304*/ 	.word	0x00000060
        /*0308*/ 	.short	0x0100
        /*030a*/ 	.byte	0x04
	.zero		1


	//   ....[25]....
        /*030c*/ 	.word	0x000007b0
        /*0310*/ 	.word	0x000000ff
        /*0314*/ 	.word	0x00000100
        /*0318*/ 	.short	0x0100
        /*031a*/ 	.byte	0x04
	.zero		1


	//   ....[26]....
        /*031c*/ 	.word	0x000007c0
        /*0320*/ 	.word	0x000000ff
        /*0324*/ 	.word	0x00000068
        /*0328*/ 	.short	0x0100
        /*032a*/ 	.byte	0x04
	.zero		1


	//   ....[27]....
        /*032c*/ 	.word	0x000007d0
        /*0330*/ 	.word	0x000000ff
        /*0334*/ 	.word	0x00000108
        /*0338*/ 	.short	0x0100
        /*033a*/ 	.byte	0x04
	.zero		1


	//   ....[28]....
        /*033c*/ 	.word	0x000007e0
        /*0340*/ 	.word	0x000000ff
        /*0344*/ 	.word	0x00000070
        /*0348*/ 	.short	0x0100
        /*034a*/ 	.byte	0x04
	.zero		1


	//   ....[29]....
        /*034c*/ 	.word	0x000007f0
        /*0350*/ 	.word	0x000000ff
        /*0354*/ 	.word	0x00000110
        /*0358*/ 	.short	0x0100
        /*035a*/ 	.byte	0x04
	.zero		1


	//   ....[30]....
        /*035c*/ 	.word	0x00000800
        /*0360*/ 	.word	0x000000ff
        /*0364*/ 	.word	0x00000078
        /*0368*/ 	.short	0x0100
        /*036a*/ 	.byte	0x04
	.zero		1


	//   ....[31]....
        /*036c*/ 	.word	0x00000810
        /*0370*/ 	.word	0x000000ff
        /*0374*/ 	.word	0x00000118
        /*0378*/ 	.short	0x0100
        /*037a*/ 	.byte	0x04
	.zero		1


	//   ....[32]....
        /*037c*/ 	.word	0x00000820
        /*0380*/ 	.word	0x000000ff
        /*0384*/ 	.word	0x00000080
        /*0388*/ 	.short	0x0100
        /*038a*/ 	.byte	0x04
	.zero		1


	//   ....[33]....
        /*038c*/ 	.word	0x00000830
        /*0390*/ 	.word	0x000000ff
        /*0394*/ 	.word	0x00000120
        /*0398*/ 	.short	0x0100
        /*039a*/ 	.byte	0x04
	.zero		1


	//   ....[34]....
        /*039c*/ 	.word	0x00000840
        /*03a0*/ 	.word	0x000000ff
        /*03a4*/ 	.word	0x00000088
        /*03a8*/ 	.short	0x0100
        /*03aa*/ 	.byte	0x04
	.zero		1


	//   ....[35]....
        /*03ac*/ 	.word	0x00000850
        /*03b0*/ 	.word	0x000000ff
        /*03b4*/ 	.word	0x00000128
        /*03b8*/ 	.short	0x0100
        /*03ba*/ 	.byte	0x04
	.zero		1


	//   ....[36]....
        /*03bc*/ 	.word	0x00000860
        /*03c0*/ 	.word	0x000000ff
        /*03c4*/ 	.word	0x00000090
        /*03c8*/ 	.short	0x0100
        /*03ca*/ 	.byte	0x04
	.zero		1


	//   ....[37]....
        /*03cc*/ 	.word	0x00000870
        /*03d0*/ 	.word	0x000000ff
        /*03d4*/ 	.word	0x00000130
        /*03d8*/ 	.short	0x0100
        /*03da*/ 	.byte	0x04
	.zero		1


	//   ....[38]....
        /*03dc*/ 	.word	0x00000880
        /*03e0*/ 	.word	0x000000ff
        /*03e4*/ 	.word	0x00000098
        /*03e8*/ 	.short	0x0100
        /*03ea*/ 	.byte	0x04
	.zero		1


	//   ....[39]....
        /*03ec*/ 	.word	0x00000890
        /*03f0*/ 	.word	0x000000ff
        /*03f4*/ 	.word	0x00000138
        /*03f8*/ 	.short	0x0100
        /*03fa*/ 	.byte	0x04
	.zero		1


	//   ....[40]....
        /*03fc*/ 	.word	0x000009d0
        /*0400*/ 	.word	0x000000ff
        /*0404*/ 	.word	0x00000140
        /*0408*/ 	.short	0x0100
        /*040a*/ 	.byte	0x04
	.zero		1


	//   ....[41]....
        /*040c*/ 	.word	0x000009e0
        /*0410*/ 	.word	0x000000ff
        /*0414*/ 	.word	0x00000148
        /*0418*/ 	.short	0x0100
        /*041a*/ 	.byte	0x04
	.zero		1


	//   ....[42]....
        /*041c*/ 	.word	0x00000ad0
        /*0420*/ 	.word	0x000000ff
        /*0424*/ 	.word	0x00000150
        /*0428*/ 	.short	0x0100
        /*042a*/ 	.byte	0x06
	.zero		1


	//   ....[43]....
        /*042c*/ 	.word	0x00000ae0
        /*0430*/ 	.word	0x000000ff
        /*0434*/ 	.word	0x00000158
        /*0438*/ 	.short	0x0100
        /*043a*/ 	.byte	0x06
	.zero		1


	//   ....[44]....
        /*043c*/ 	.word	0x00000c20
        /*0440*/ 	.word	0x000000ff
        /*0444*/ 	.word	0x00000160
        /*0448*/ 	.short	0x0100
        /*044a*/ 	.byte	0x06
	.zero		1


	//   ....[45]....
        /*044c*/ 	.word	0x00000c30
        /*0450*/ 	.word	0x000000ff
        /*0454*/ 	.word	0x00000170
        /*0458*/ 	.short	0x0100
        /*045a*/ 	.byte	0x06
	.zero		1


	//   ....[46]....
        /*045c*/ 	.word	0x00000c40
        /*0460*/ 	.word	0x000000ff
        /*0464*/ 	.word	0x00000168
        /*0468*/ 	.short	0x0100
        /*046a*/ 	.byte	0x06
	.zero		1


	//   ....[47]....
        /*046c*/ 	.word	0x00000c50
        /*0470*/ 	.word	0x000000ff
        /*0474*/ 	.word	0x00000178
        /*0478*/ 	.short	0x0100
        /*047a*/ 	.byte	0x06
	.zero		1


	//   ....[48]....
        /*047c*/ 	.word	0x00000d80
        /*0480*/ 	.word	0x000000ff
        /*0484*/ 	.word	0x00000180
        /*0488*/ 	.short	0x0100
        /*048a*/ 	.byte	0x04
	.zero		1


	//   ....[49]....
        /*048c*/ 	.word	0x00000d90
        /*0490*/ 	.word	0x000000ff
        /*0494*/ 	.word	0x00000198
        /*0498*/ 	.short	0x0100
        /*049a*/ 	.byte	0x04
	.zero		1


	//   ....[50]....
        /*049c*/ 	.word	0x00000da0
        /*04a0*/ 	.word	0x000000ff
        /*04a4*/ 	.word	0x00000188
        /*04a8*/ 	.short	0x0100
        /*04aa*/ 	.byte	0x04
	.zero		1


	//   ....[51]....
        /*04ac*/ 	.word	0x00000db0
        /*04b0*/ 	.word	0x000000ff
        /*04b4*/ 	.word	0x000001a0
        /*04b8*/ 	.short	0x0100
        /*04ba*/ 	.byte	0x04
	.zero		1


	//   ....[52]....
        /*04bc*/ 	.word	0x00000dc0
        /*04c0*/ 	.word	0x000000ff
        /*04c4*/ 	.word	0x00000190
        /*04c8*/ 	.short	0x0100
        /*04ca*/ 	.byte	0x04
	.zero		1


	//   ....[53]....
        /*04cc*/ 	.word	0x00000dd0
        /*04d0*/ 	.word	0x000000ff
        /*04d4*/ 	.word	0x000001a8
        /*04d8*/ 	.short	0x0100
        /*04da*/ 	.byte	0x04
	.zero		1


	//   ....[54]....
        /*04dc*/ 	.word	0x00000ee0
        /*04e0*/ 	.word	0x000000ff
        /*04e4*/ 	.word	0x000001b0
        /*04e8*/ 	.short	0x0100
        /*04ea*/ 	.byte	0x04
	.zero		1


	//   ....[55]....
        /*04ec*/ 	.word	0x00000ef0
        /*04f0*/ 	.word	0x000000ff
        /*04f4*/ 	.word	0x000001c0
        /*04f8*/ 	.short	0x0100
        /*04fa*/ 	.byte	0x04
	.zero		1


	//   ....[56]....
        /*04fc*/ 	.word	0x00000f00
        /*0500*/ 	.word	0x000000ff
        /*0504*/ 	.word	0x000001b8
        /*0508*/ 	.short	0x0100
        /*050a*/ 	.byte	0x04
	.zero		1


	//   ....[57]....
        /*050c*/ 	.word	0x00000f10
        /*0510*/ 	.word	0x000000ff
        /*0514*/ 	.word	0x000001c8
        /*0518*/ 	.short	0x0100
        /*051a*/ 	.byte	0x04
	.zero		1


	//   ....[58]....
        /*051c*/ 	.word	0x000018c0
        /*0520*/ 	.word	0x00000003
        /*0524*/ 	.word	0x000001c0
        /*0528*/ 	.short	0x010a
        /*052a*/ 	.byte	0xff
	.zero		1


	//   ....[59]....
        /*052c*/ 	.word	0x000018f0
        /*0530*/ 	.word	0x00000003
        /*0534*/ 	.word	0x000001b0
        /*0538*/ 	.short	0x0101
        /*053a*/ 	.byte	0xff
	.zero		1


	//   ....[60]....
        /*053c*/ 	.word	0x000019c0
        /*0540*/ 	.word	0x000000ff
        /*0544*/ 	.word	0x000000a0
        /*0548*/ 	.short	0x010a
        /*054a*/ 	.byte	0x06
	.zero		1


	//   ....[61]....
        /*054c*/ 	.word	0x00001a40
        /*0550*/ 	.word	0x000000ff
        /*0554*/ 	.word	0x000000a0
        /*0558*/ 	.short	0x010a
        /*055a*/ 	.byte	0x21
	.zero		1


	//   ....[62]....
        /*055c*/ 	.word	0x00001b90
        /*0560*/ 	.word	0x000000ff
        /*0564*/ 	.word	0x000000a0
        /*0568*/ 	.short	0x010a
        /*056a*/ 	.byte	0x08
	.zero		1


	//   ....[63]....
        /*056c*/ 	.word	0x00001ca0
        /*0570*/ 	.word	0x000000ff
        /*0574*/ 	.word	0x00000158
        /*0578*/ 	.short	0x0101
        /*057a*/ 	.byte	0x04
	.zero		1


	//   ....[64]....
        /*057c*/ 	.word	0x00001cc0
        /*0580*/ 	.word	0x000000ff
        /*0584*/ 	.word	0x000000a0
        /*0588*/ 	.short	0x010a
        /*058a*/ 	.byte	0x06
	.zero		1


	//   ....[65]....
        /*058c*/ 	.word	0x00001d40
        /*0590*/ 	.word	0x000000ff
        /*0594*/ 	.word	0x000000a0
        /*0598*/ 	.short	0x010a
        /*059a*/ 	.byte	0x11
	.zero		1


	//   ....[66]....
        /*059c*/ 	.word	0x00001e90
        /*05a0*/ 	.word	0x000000ff
        /*05a4*/ 	.word	0x000000a0
        /*05a8*/ 	.short	0x010a
        /*05aa*/ 	.byte	0x08
	.zero		1


	//   ....[67]....
        /*05ac*/ 	.word	0x00001fd0
        /*05b0*/ 	.word	0x00000003
        /*05b4*/ 	.word	0x00000160
        /*05b8*/ 	.short	0x010a
        /*05ba*/ 	.byte	0xff
	.zero		1


	//   ....[68]....
        /*05bc*/ 	.word	0x00002120
        /*05c0*/ 	.word	0x00000000
        /*05c4*/ 	.word	0x00000000
        /*05c8*/ 	.short	0x0101
        /*05ca*/ 	.byte	0xff
	.zero		1


	//   ....[69]....
        /*05cc*/ 	.word	0x000026c0
        /*05d0*/ 	.word	0x000000ff
        /*05d4*/ 	.word	0x00000000
        /*05d8*/ 	.short	0x010a
        /*05da*/ 	.byte	0x04
	.zero		1


	//   ....[70]....
        /*05dc*/ 	.word	0x00002750
        /*05e0*/ 	.word	0x000000ff
        /*05e4*/ 	.word	0x00000000
        /*05e8*/ 	.short	0x010a
        /*05ea*/ 	.byte	0x05
	.zero		1


	//   ....[71]....
        /*05ec*/ 	.word	0x000027e0
        /*05f0*/ 	.word	0x000000ff
        /*05f4*/ 	.word	0x00000000
        /*05f8*/ 	.short	0x010a
        /*05fa*/ 	.byte	0x05
	.zero		1


	//   ....[72]....
        /*05fc*/ 	.word	0x00002870
        /*0600*/ 	.word	0x000000ff
        /*0604*/ 	.word	0x00000000
        /*0608*/ 	.short	0x010a
        /*060a*/ 	.byte	0x05
	.zero		1


	//   ....[73]....
        /*060c*/ 	.word	0x00002900
        /*0610*/ 	.word	0x000000ff
        /*0614*/ 	.word	0x00000000
        /*0618*/ 	.short	0x010a
        /*061a*/ 	.byte	0x05
	.zero		1


	//   ....[74]....
        /*061c*/ 	.word	0x00002990
        /*0620*/ 	.word	0x000000ff
        /*0624*/ 	.word	0x00000000
        /*0628*/ 	.short	0x010a
        /*062a*/ 	.byte	0x05
	.zero		1


	//   ....[75]....
        /*062c*/ 	.word	0x00002a20
        /*0630*/ 	.word	0x000000ff
        /*0634*/ 	.word	0x00000000
        /*0638*/ 	.short	0x010a
        /*063a*/ 	.byte	0x05
	.zero		1


	//   ....[76]....
        /*063c*/ 	.word	0x00002ab0
        /*0640*/ 	.word	0x000000ff
        /*0644*/ 	.word	0x00000000
        /*0648*/ 	.short	0x010a
        /*064a*/ 	.byte	0x05
	.zero		1


	//   ....[77]....
        /*064c*/ 	.word	0x00002b40
        /*0650*/ 	.word	0x000000ff
        /*0654*/ 	.word	0x00000000
        /*0658*/ 	.short	0x010a
        /*065a*/ 	.byte	0x05
	.zero		1


	//   ....[78]....
        /*065c*/ 	.word	0x00002bd0
        /*0660*/ 	.word	0x000000ff
        /*0664*/ 	.word	0x00000000
        /*0668*/ 	.short	0x010a
        /*066a*/ 	.byte	0x05
	.zero		1


	//   ....[79]....
        /*066c*/ 	.word	0x00002c60
        /*0670*/ 	.word	0x000000ff
        /*0674*/ 	.word	0x00000000
        /*0678*/ 	.short	0x010a
        /*067a*/ 	.byte	0x05
	.zero		1


	//   ....[80]....
        /*067c*/ 	.word	0x00002cf0
        /*0680*/ 	.word	0x000000ff
        /*0684*/ 	.word	0x00000000
        /*0688*/ 	.short	0x010a
        /*068a*/ 	.byte	0x05
	.zero		1


	//   ....[81]....
        /*068c*/ 	.word	0x00002d80
        /*0690*/ 	.word	0x000000ff
        /*0694*/ 	.word	0x00000000
        /*0698*/ 	.short	0x010a
        /*069a*/ 	.byte	0x05
	.zero		1


	//   ....[82]....
        /*069c*/ 	.word	0x00002e10
        /*06a0*/ 	.word	0x000000ff
        /*06a4*/ 	.word	0x00000000
        /*06a8*/ 	.short	0x010a
        /*06aa*/ 	.byte	0x05
	.zero		1


	//   ....[83]....
        /*06ac*/ 	.word	0x00002ea0
        /*06b0*/ 	.word	0x000000ff
        /*06b4*/ 	.word	0x00000000
        /*06b8*/ 	.short	0x010a
        /*06ba*/ 	.byte	0x05
	.zero		1


	//   ....[84]....
        /*06bc*/ 	.word	0x00002f30
        /*06c0*/ 	.word	0x000000ff
        /*06c4*/ 	.word	0x00000000
        /*06c8*/ 	.short	0x010a
        /*06ca*/ 	.byte	0x05
	.zero		1


	//   ....[85]....
        /*06cc*/ 	.word	0x00002fc0
        /*06d0*/ 	.word	0x000000ff
        /*06d4*/ 	.word	0x00000000
        /*06d8*/ 	.short	0x010a
        /*06da*/ 	.byte	0x05
	.zero		1


	//   ....[86]....
        /*06dc*/ 	.word	0x00003050
        /*06e0*/ 	.word	0x000000ff
        /*06e4*/ 	.word	0x00000000
        /*06e8*/ 	.short	0x010a
        /*06ea*/ 	.byte	0x05
	.zero		1


	//   ....[87]....
        /*06ec*/ 	.word	0x000030e0
        /*06f0*/ 	.word	0x000000ff
        /*06f4*/ 	.word	0x00000000
        /*06f8*/ 	.short	0x010a
        /*06fa*/ 	.byte	0x05
	.zero		1


	//   ....[88]....
        /*06fc*/ 	.word	0x00003180
        /*0700*/ 	.word	0x00000000
        /*0704*/ 	.word	0x00000000
        /*0708*/ 	.short	0x010a
        /*070a*/ 	.byte	0xff
	.zero		1


	//   ....[89]....
        /*070c*/ 	.word	0x000032a0
        /*0710*/ 	.word	0x00000002
        /*0714*/ 	.word	0x000001b0
        /*0718*/ 	.short	0x010a
        /*071a*/ 	.byte	0xff
	.zero		1


	//   ....[90]....
        /*071c*/ 	.word	0x00003300
        /*0720*/ 	.word	0x00000004
        /*0724*/ 	.word	0x00000000
        /*0728*/ 	.short	0x0101
        /*072a*/ 	.byte	0xff
	.zero		1


	//   ....[91]....
        /*072c*/ 	.word	0x00003320
        /*0730*/ 	.word	0x000000ff
        /*0734*/ 	.word	0x00000170
        /*0738*/ 	.short	0x010a
        /*073a*/ 	.byte	0x04
	.zero		1


	//   ....[92]....
        /*073c*/ 	.word	0x00003440
        /*0740*/ 	.word	0x00000002
        /*0744*/ 	.word	0x00000160
        /*0748*/ 	.short	0x010a
        /*074a*/ 	.byte	0xff
	.zero		1


	//   ....[93]....
        /*074c*/ 	.word	0x00003550
        /*0750*/ 	.word	0x00000002
        /*0754*/ 	.word	0x00000000
        /*0758*/ 	.short	0x0101
        /*075a*/ 	.byte	0xff
	.zero		1


	//   ....[94]....
        /*075c*/ 	.word	0x000035e0
        /*0760*/ 	.word	0x000000ff
        /*0764*/ 	.word	0x00000170
        /*0768*/ 	.short	0x0106
        /*076a*/ 	.byte	0x04
	.zero		1


	//   ....[95]....
        /*076c*/ 	.word	0x00003600
        /*0770*/ 	.word	0x000000ff
        /*0774*/ 	.word	0x00000170
        /*0778*/ 	.short	0x010a
        /*077a*/ 	.byte	0x04
	.zero		1


	//   ....[96]....
        /*077c*/ 	.word	0x00003690
        /*0780*/ 	.word	0x000000ff
        /*0784*/ 	.word	0x00000170
        /*0788*/ 	.short	0x0106
        /*078a*/ 	.byte	0x07
	.zero		1


	//   ....[97]....
        /*078c*/ 	.word	0x000036d0
        /*0790*/ 	.word	0x00000000
        /*0794*/ 	.word	0x00000170
        /*0798*/ 	.short	0x010a
        /*079a*/ 	.byte	0xff
	.zero		1


	//   ....[98]....
        /*079c*/ 	.word	0x00003bb0
        /*07a0*/ 	.word	0x00000000
        /*07a4*/ 	.word	0x00000160
        /*07a8*/ 	.short	0x010a
        /*07aa*/ 	.byte	0xff
	.zero		1


	//   ....[99]....
        /*07ac*/ 	.word	0x00003cb0
        /*07b0*/ 	.word	0x00000003
        /*07b4*/ 	.word	0x00000000
        /*07b8*/ 	.short	0x0101
        /*07ba*/ 	.byte	0xff
	.zero		1


	//   ....[100]....
        /*07bc*/ 	.word	0x00003cc0
        /*07c0*/ 	.word	0x000000ff
        /*07c4*/ 	.word	0x00000000
        /*07c8*/ 	.short	0x010a
        /*07ca*/ 	.byte	0x05
	.zero		1


	//   ....[101]....
        /*07cc*/ 	.word	0x00003cd0
        /*07d0*/ 	.word	0x000000ff
        /*07d4*/ 	.word	0x00000198
        /*07d8*/ 	.short	0x010a
        /*07da*/ 	.byte	0x11
	.zero		1


	//   ....[102]....
        /*07dc*/ 	.word	0x00003db0
        /*07e0*/ 	.word	0x000000ff
        /*07e4*/ 	.word	0x00000000
        /*07e8*/ 	.short	0x010a
        /*07ea*/ 	.byte	0x07
	.zero		1


	//   ....[103]....
        /*07ec*/ 	.word	0x00003ec0
        /*07f0*/ 	.word	0x000000ff
        /*07f4*/ 	.word	0x00000000
        /*07f8*/ 	.short	0x010a
        /*07fa*/ 	.byte	0x0a
	.zero		1


	//   ....[104]....
        /*07fc*/ 	.word	0x000040a0
        /*0800*/ 	.word	0x000000ff
        /*0804*/ 	.word	0x00000000
        /*0808*/ 	.short	0x010a
        /*080a*/ 	.byte	0x04
	.zero		1


	//   ....[105]....
        /*080c*/ 	.word	0x00004130
        /*0810*/ 	.word	0x000000ff
        /*0814*/ 	.word	0x00000000
        /*0818*/ 	.short	0x010a
        /*081a*/ 	.byte	0x05
	.zero		1


	//   ....[106]....
        /*081c*/ 	.word	0x000041c0
        /*0820*/ 	.word	0x000000ff
        /*0824*/ 	.word	0x00000000
        /*0828*/ 	.short	0x010a
        /*082a*/ 	.byte	0x04
	.zero		1


	//   ....[107]....
        /*082c*/ 	.word	0x000046a0
        /*0830*/ 	.word	0x00000003
        /*0834*/ 	.word	0x00000160
        /*0838*/ 	.short	0x010a
        /*083a*/ 	.byte	0xff
	.zero		1


	//   ....[108]....
        /*083c*/ 	.word	0x00004810
        /*0840*/ 	.word	0x00000000
        /*0844*/ 	.word	0x00000000
        /*0848*/ 	.short	0x0101
        /*084a*/ 	.byte	0xff
	.zero		1


	//   ....[109]....
        /*084c*/ 	.word	0x00004cd0
        /*0850*/ 	.word	0x000000ff
        /*0854*/ 	.word	0x00000158
        /*0858*/ 	.short	0x010a
        /*085a*/ 	.byte	0x1d
	.zero		1


	//   ....[110]....
        /*085c*/ 	.word	0x00004ea0
        /*0860*/ 	.word	0x000000ff
        /*0864*/ 	.word	0x00000148
        /*0868*/ 	.short	0x010a
        /*086a*/ 	.byte	0x1d
	.zero		1


	//   ....[111]....
        /*086c*/ 	.word	0x000051c0
        /*0870*/ 	.word	0x000000ff
        /*0874*/ 	.word	0x00000140
        /*0878*/ 	.short	0x010b
        /*087a*/ 	.byte	0x1d
	.zero		1


	//   ....[112]....
        /*087c*/ 	.word	0x000051d0
        /*0880*/ 	.word	0x000000ff
        /*0884*/ 	.word	0x00000000
        /*0888*/ 	.short	0x0101
        /*088a*/ 	.byte	0x2c
	.zero		1


	//   ....[113]....
        /*088c*/ 	.word	0x00005210
        /*0890*/ 	.word	0x00000000
        /*0894*/ 	.word	0x00000148
        /*0898*/ 	.short	0x010a
        /*089a*/ 	.byte	0xff
	.zero		1


	//   ....[114]....
        /*089c*/ 	.word	0x00005410
        /*08a0*/ 	.word	0x000000ff
        /*08a4*/ 	.word	0x00000160
        /*08a8*/ 	.short	0x010a
        /*08aa*/ 	.byte	0x04
	.zero		1


	//   ....[115]....
        /*08ac*/ 	.word	0x000054e0
        /*08b0*/ 	.word	0x000000ff
        /*08b4*/ 	.word	0x00000000
        /*08b8*/ 	.short	0x0101
        /*08ba*/ 	.byte	0x04
	.zero		1


	//   ....[116]....
        /*08bc*/ 	.word	0x000061b0
        /*08c0*/ 	.word	0x000000ff
        /*08c4*/ 	.word	0x00000140
        /*08c8*/ 	.short	0x010a
        /*08ca*/ 	.byte	0x2c
	.zero		1


	//   ....[117]....
        /*08cc*/ 	.word	0x000061c0
        /*08d0*/ 	.word	0x00000000
        /*08d4*/ 	.word	0x00000180
        /*08d8*/ 	.short	0x010a
        /*08da*/ 	.byte	0xff
	.zero		1


	//   ....[118]....
        /*08dc*/ 	.word	0x00006410
        /*08e0*/ 	.word	0x000000ff
        /*08e4*/ 	.word	0x00000140
        /*08e8*/ 	.short	0x010a
        /*08ea*/ 	.byte	0x2c
	.zero		1


	//   ....[119]....
        /*08ec*/ 	.word	0x00006630
        /*08f0*/ 	.word	0x000000ff
        /*08f4*/ 	.word	0x00000000
        /*08f8*/ 	.short	0x0101
        /*08fa*/ 	.byte	0x04
	.zero		1


	//   ....[120]....
        /*08fc*/ 	.word	0x000066f0
        /*0900*/ 	.word	0x00000000
        /*0904*/ 	.word	0x00000180
        /*0908*/ 	.short	0x010a
        /*090a*/ 	.byte	0xff
	.zero		1


	//   ....[121]....
        /*090c*/ 	.word	0x000087c0
        /*0910*/ 	.word	0x000000ff
        /*0914*/ 	.word	0x00000000
        /*0918*/ 	.short	0x0101
        /*091a*/ 	.byte	0x05
	.zero		1


	//   ....[122]....
        /*091c*/ 	.word	0x0000a020
        /*0920*/ 	.word	0x00000003
        /*0924*/ 	.word	0x000001c0
        /*0928*/ 	.short	0x010a
        /*092a*/ 	.byte	0xff
	.zero		1


	//   ....[123]....
        /*092c*/ 	.word	0x0000a080
        /*0930*/ 	.word	0x00000000
        /*0934*/ 	.word	0x000000a0
        /*0938*/ 	.short	0x010a
        /*093a*/ 	.byte	0xff
	.zero		1


	//   ....[124]....
        /*093c*/ 	.word	0x0000a0e0
        /*0940*/ 	.word	0x00000000
        /*0944*/ 	.word	0x000000a0
        /*0948*/ 	.short	0x010a
        /*094a*/ 	.byte	0xff
	.zero		1


	//   ....[125]....
        /*094c*/ 	.word	0x0000a130
        /*0950*/ 	.word	0x00000003
        /*0954*/ 	.word	0x00000160
        /*0958*/ 	.short	0x010a
        /*095a*/ 	.byte	0xff
	.zero		1


	//   ....[126]....
        /*095c*/ 	.word	0x0000a190
        /*0960*/ 	.word	0x00000000
        /*0964*/ 	.word	0x00000000
        /*0968*/ 	.short	0x010a
        /*096a*/ 	.byte	0xff
	.zero		1


	//   ....[127]....
        /*096c*/ 	.word	0x0000a1f0
        /*0970*/ 	.word	0x00000000
        /*0974*/ 	.word	0x00000000
        /*0978*/ 	.short	0x010a
        /*097a*/ 	.byte	0xff
	.zero		1


	//   ....[128]....
        /*097c*/ 	.word	0x0000a250
        /*0980*/ 	.word	0x00000000
        /*0984*/ 	.word	0x00000000
        /*0988*/ 	.short	0x010a
        /*098a*/ 	.byte	0xff
	.zero		1


	//   ....[129]....
        /*098c*/ 	.word	0x0000a2b0
        /*0990*/ 	.word	0x00000000
        /*0994*/ 	.word	0x00000000
        /*0998*/ 	.short	0x010a
        /*099a*/ 	.byte	0xff
	.zero		1


	//   ....[130]....
        /*099c*/ 	.word	0x0000a310
        /*09a0*/ 	.word	0x00000000
        /*09a4*/ 	.word	0x00000000
        /*09a8*/ 	.short	0x010a
        /*09aa*/ 	.byte	0xff
	.zero		1


	//   ....[131]....
        /*09ac*/ 	.word	0x0000a370
        /*09b0*/ 	.word	0x00000000
        /*09b4*/ 	.word	0x00000000
        /*09b8*/ 	.short	0x010a
        /*09ba*/ 	.byte	0xff
	.zero		1


	//   ....[132]....
        /*09bc*/ 	.word	0x0000a3d0
        /*09c0*/ 	.word	0x00000000
        /*09c4*/ 	.word	0x00000000
        /*09c8*/ 	.short	0x010a
        /*09ca*/ 	.byte	0xff
	.zero		1


	//   ....[133]....
        /*09cc*/ 	.word	0x0000a430
        /*09d0*/ 	.word	0x00000000
        /*09d4*/ 	.word	0x00000000
        /*09d8*/ 	.short	0x010a
        /*09da*/ 	.byte	0xff
	.zero		1


	//   ....[134]....
        /*09dc*/ 	.word	0x0000a490
        /*09e0*/ 	.word	0x00000000
        /*09e4*/ 	.word	0x00000000
        /*09e8*/ 	.short	0x010a
        /*09ea*/ 	.byte	0xff
	.zero		1


	//   ....[135]....
        /*09ec*/ 	.word	0x0000a4f0
        /*09f0*/ 	.word	0x00000000
        /*09f4*/ 	.word	0x00000000
        /*09f8*/ 	.short	0x010a
        /*09fa*/ 	.byte	0xff
	.zero		1


	//   ....[136]....
        /*09fc*/ 	.word	0x0000a550
        /*0a00*/ 	.word	0x00000000
        /*0a04*/ 	.word	0x00000000
        /*0a08*/ 	.short	0x010a
        /*0a0a*/ 	.byte	0xff
	.zero		1


	//   ....[137]....
        /*0a0c*/ 	.word	0x0000a5b0
        /*0a10*/ 	.word	0x00000000
        /*0a14*/ 	.word	0x00000000
        /*0a18*/ 	.short	0x010a
        /*0a1a*/ 	.byte	0xff
	.zero		1


	//   ....[138]....
        /*0a1c*/ 	.word	0x0000a610
        /*0a20*/ 	.word	0x00000000
        /*0a24*/ 	.word	0x00000000
        /*0a28*/ 	.short	0x010a
        /*0a2a*/ 	.byte	0xff
	.zero		1


	//   ....[139]....
        /*0a2c*/ 	.word	0x0000a670
        /*0a30*/ 	.word	0x00000000
        /*0a34*/ 	.word	0x00000000
        /*0a38*/ 	.short	0x010a
        /*0a3a*/ 	.byte	0xff
	.zero		1


	//   ....[140]....
        /*0a3c*/ 	.word	0x0000a6d0
        /*0a40*/ 	.word	0x00000000
        /*0a44*/ 	.word	0x00000000
        /*0a48*/ 	.short	0x010a
        /*0a4a*/ 	.byte	0xff
	.zero		1


	//   ....[141]....
        /*0a4c*/ 	.word	0x0000a730
        /*0a50*/ 	.word	0x00000000
        /*0a54*/ 	.word	0x00000000
        /*0a58*/ 	.short	0x010a
        /*0a5a*/ 	.byte	0xff
	.zero		1


	//   ....[142]....
        /*0a5c*/ 	.word	0x0000a790
        /*0a60*/ 	.word	0x00000000
        /*0a64*/ 	.word	0x00000000
        /*0a68*/ 	.short	0x010a
        /*0a6a*/ 	.byte	0xff
	.zero		1


	//   ....[143]....
        /*0a6c*/ 	.word	0x0000a7f0
        /*0a70*/ 	.word	0x00000000
        /*0a74*/ 	.word	0x00000000
        /*0a78*/ 	.short	0x010a
        /*0a7a*/ 	.byte	0xff
	.zero		1


	//   ....[144]....
        /*0a7c*/ 	.word	0x0000a850
        /*0a80*/ 	.word	0x00000000
        /*0a84*/ 	.word	0x00000000
        /*0a88*/ 	.short	0x010a
        /*0a8a*/ 	.byte	0xff
	.zero		1


	//   ....[145]....
        /*0a8c*/ 	.word	0x0000a8a0
        /*0a90*/ 	.word	0x00000002
        /*0a94*/ 	.word	0x000001b0
        /*0a98*/ 	.short	0x010a
        /*0a9a*/ 	.byte	0xff
	.zero		1


	//   ....[146]....
        /*0a9c*/ 	.word	0x0000a900
        /*0aa0*/ 	.word	0x00000002
        /*0aa4*/ 	.word	0x00000170
        /*0aa8*/ 	.short	0x010a
        /*0aaa*/ 	.byte	0xff
	.zero		1


	//   ....[147]....
        /*0aac*/ 	.word	0x0000a950
        /*0ab0*/ 	.word	0x00000002
        /*0ab4*/ 	.word	0x00000160
        /*0ab8*/ 	.short	0x010a
        /*0aba*/ 	.byte	0xff
	.zero		1


	//   ....[148]....
        /*0abc*/ 	.word	0x0000a9b0
        /*0ac0*/ 	.word	0x00000000
        /*0ac4*/ 	.word	0x00000170
        /*0ac8*/ 	.short	0x010a
        /*0aca*/ 	.byte	0xff
	.zero		1


	//   ....[149]....
        /*0acc*/ 	.word	0x0000aa00
        /*0ad0*/ 	.word	0x00000000
        /*0ad4*/ 	.word	0x00000160
        /*0ad8*/ 	.short	0x010a
        /*0ada*/ 	.byte	0xff
	.zero		1


	//   ....[150]....
        /*0adc*/ 	.word	0x0000aa60
        /*0ae0*/ 	.word	0x00000003
        /*0ae4*/ 	.word	0x00000198
        /*0ae8*/ 	.short	0x010a
        /*0aea*/ 	.byte	0xff
	.zero		1


	//   ....[151]....
        /*0aec*/ 	.word	0x0000aac0
        /*0af0*/ 	.word	0x00000000
        /*0af4*/ 	.word	0x00000000
        /*0af8*/ 	.short	0x010a
        /*0afa*/ 	.byte	0xff
	.zero		1


	//   ....[152]....
        /*0afc*/ 	.word	0x0000ab20
        /*0b00*/ 	.word	0x00000000
        /*0b04*/ 	.word	0x00000000
        /*0b08*/ 	.short	0x010a
        /*0b0a*/ 	.byte	0xff
	.zero		1


	//   ....[153]....
        /*0b0c*/ 	.word	0x0000ab80
        /*0b10*/ 	.word	0x00000000
        /*0b14*/ 	.word	0x00000000
        /*0b18*/ 	.short	0x010a
        /*0b1a*/ 	.byte	0xff
	.zero		1


	//   ....[154]....
        /*0b1c*/ 	.word	0x0000abe0
        /*0b20*/ 	.word	0x00000000
        /*0b24*/ 	.word	0x00000000
        /*0b28*/ 	.short	0x010a
        /*0b2a*/ 	.byte	0xff
	.zero		1


	//   ....[155]....
        /*0b2c*/ 	.word	0x0000ac30
        /*0b30*/ 	.word	0x00000003
        /*0b34*/ 	.word	0x00000160
        /*0b38*/ 	.short	0x010a
        /*0b3a*/ 	.byte	0xff
	.zero		1


	//   ....[156]....
        /*0b3c*/ 	.word	0x0000ac90
        /*0b40*/ 	.word	0x00000000
        /*0b44*/ 	.word	0x00000158
        /*0b48*/ 	.short	0x010a
        /*0b4a*/ 	.byte	0xff
	.zero		1


	//   ....[157]....
        /*0b4c*/ 	.word	0x0000acf0
        /*0b50*/ 	.word	0x00000003
        /*0b54*/ 	.word	0x00000148
        /*0b58*/ 	.short	0x010a
        /*0b5a*/ 	.byte	0xff
	.zero		1


	//   ....[158]....
        /*0b5c*/ 	.word	0x0000ad50
        /*0b60*/ 	.word	0x00000000
        /*0b64*/ 	.word	0x00000160
        /*0b68*/ 	.short	0x010a
        /*0b6a*/ 	.byte	0xff
	.zero		1


	//   ....[159]....
        /*0b6c*/ 	.word	0x0000adb0
        /*0b70*/ 	.word	0x00000003
        /*0b74*/ 	.word	0x00000140
        /*0b78*/ 	.short	0x010a
        /*0b7a*/ 	.byte	0xff
	.zero		1


	//   ....[160]....
        /*0b7c*/ 	.word	0x0000ae00
        /*0b80*/ 	.word	0x00000000
        /*0b84*/ 	.word	0x00000180
        /*0b88*/ 	.short	0x010a
        /*0b8a*/ 	.byte	0xff
	.zero		1


	//----- nvinfo : EIATTR_NUM_MBARRIERS
	.align		4
.L_49:
        /*0b8c*/ 	.byte	0x03, 0x38
        /*0b8e*/ 	.short	0x003a


	//----- nvinfo : EIATTR_EXIT_INSTR_OFFSETS
	.align		4
        /*0b90*/ 	.byte	0x04, 0x1c
        /*0b92*/ 	.short	(.L_51 - .L_50)


	//   ....[0]....
.L_50:
        /*0b94*/ 	.word	0x000031b0


	//   ....[1]....
        /*0b98*/ 	.word	0x000036a0


	//   ....[2]....
        /*0b9c*/ 	.word	0x00003700


	//   ....[3]....
        /*0ba0*/ 	.word	0x00004420


	//   ....[4]....
        /*0ba4*/ 	.word	0x00005240


	//   ....[5]....
        /*0ba8*/ 	.word	0x00005280


	//   ....[6]....
        /*0bac*/ 	.word	0x0000a010


	//----- nvinfo : EIATTR_MAX_THREADS
	.align		4
.L_51:
        /*0bb0*/ 	.byte	0x04, 0x05
        /*0bb2*/ 	.short	(.L_53 - .L_52)
.L_52:
        /*0bb4*/ 	.word	0x00000100
        /*0bb8*/ 	.word	0x00000001
        /*0bbc*/ 	.word	0x00000001


	//----- nvinfo : EIATTR_CRS_STACK_SIZE
	.align		4
.L_53:
        /*0bc0*/ 	.byte	0x04, 0x1e
        /*0bc2*/ 	.short	(.L_55 - .L_54)
.L_54:
        /*0bc4*/ 	.word	0x00000000


	//----- nvinfo : EIATTR_CBANK_PARAM_SIZE
	.align		4
.L_55:
        /*0bc8*/ 	.byte	0x03, 0x19
        /*0bca*/ 	.short	0x0800


	//----- nvinfo : EIATTR_PARAM_CBANK
	.align		4
        /*0bcc*/ 	.byte	0x04, 0x0a
        /*0bce*/ 	.short	(.L_57 - .L_56)
	.align		4
.L_56:
        /*0bd0*/ 	.word	index@(.nv.constant0._ZN7cutlass13device_kernelINS_4gemm6kernel13GemmUniversalIN4cute5tupleIJiiiiEEENS1_10collective13CollectiveMmaINS1_35MainloopSm100TmaUmmaWarpSpecializedILi20ELi2ELi3ENS5_IJNS4_1CILi1EEESB_SB_EEEEENS5_IJNSA_ILi128EEENSA_ILi160EEENSA_ILi32EEEEEEaNS5_IJlSB_lEEEaSI_NS4_8TiledMMAINS4_8MMA_AtomIJNS4_15SM100_MMA_S8_SSIaaiLi128ELi160ELNS4_4UMMA5MajorE0ELSN_0ELNSM_8SaturateE0EEEEEENS4_6LayoutISC_NS5_IJNSA_ILi0EEESS_SS_EEEEENS5_IJNS4_10UnderscoreESV_SV_EEEEENS4_13SM90_TMA_LOADENS4_14ComposedLayoutINS4_7SwizzleILi1ELi4ELi3EEENS4_18smem_ptr_flag_bitsILi8EEENSR_INS5_IJNSA_ILi8EEESG_EEENS5_IJSG_SB_EEEEEEEvNS4_8identityESY_S18_vS19_EENS_8epilogue10collective18CollectiveEpilogueINS1B_23Sm100TmaWarpSpecializedILi1ELi1ELi160ELb0ELb0EEEJSH_NS5_IJNSR_ISE_SB_EENSR_ISF_SB_EEEEEaSI_aSI_NS1B_6fusion15FusionCallbacksIS1F_NS1J_17LinearCombinationIaiaiLNS_15FloatRoundStyleE2EEESH_S1I_JEEENS4_5SM1004TMEM4LOAD26SM100_TMEM_LOAD_32dp32b32xESY_S18_NS4_39AutoVectorizingCopyWithAssumedAlignmentILi128EEENS4_14SM90_TMA_STOREES18_S1U_S1U_EEEvvEEEEvNT_6ParamsE)
        /*0bd4*/ 	.short	0x0380
        /*0bd6*/ 	.short	0x0800


	//----- nvinfo : EIATTR_SW_WAR
	.align		4
.L_57:
        /*0bd8*/ 	.byte	0x04, 0x36
        /*0bda*/ 	.short	(.L_59 - .L_58)
.L_58:
        /*0bdc*/ 	.word	0x00000008
.L_59:


//--------------------- .nv.callgraph             --------------------------
	.section	.nv.callgraph,"",@"SHT_CUDA_CALLGRAPH"
	.align	4
	.sectionentsize	8
	.align		4
        /*0000*/ 	.word	0x00000000
	.align		4
        /*0004*/ 	.word	0xffffffff
	.align		4
        /*0008*/ 	.word	index@(_ZN7cutlass13device_kernelINS_4gemm6kernel13GemmUniversalIN4cute5tupleIJiiiiEEENS1_10collective13CollectiveMmaINS1_35MainloopSm100TmaUmmaWarpSpecializedILi20ELi2ELi3ENS5_IJNS4_1CILi1EEESB_SB_EEEEENS5_IJNSA_ILi128EEENSA_ILi160EEENSA_ILi32EEEEEEaNS5_IJlSB_lEEEaSI_NS4_8TiledMMAINS4_8MMA_AtomIJNS4_15SM100_MMA_S8_SSIaaiLi128ELi160ELNS4_4UMMA5MajorE0ELSN_0ELNSM_8SaturateE0EEEEEENS4_6LayoutISC_NS5_IJNSA_ILi0EEESS_SS_EEEEENS5_IJNS4_10UnderscoreESV_SV_EEEEENS4_13SM90_TMA_LOADENS4_14ComposedLayoutINS4_7SwizzleILi1ELi4ELi3EEENS4_18smem_ptr_flag_bitsILi8EEENSR_INS5_IJNSA_ILi8EEESG_EEENS5_IJSG_SB_EEEEEEEvNS4_8identityESY_S18_vS19_EENS_8epilogue10collective18CollectiveEpilogueINS1B_23Sm100TmaWarpSpecializedILi1ELi1ELi160ELb0ELb0EEEJSH_NS5_IJNSR_ISE_SB_EENSR_ISF_SB_EEEEEaSI_aSI_NS1B_6fusion15FusionCallbacksIS1F_NS1J_17LinearCombinationIaiaiLNS_15FloatRoundStyleE2EEESH_S1I_JEEENS4_5SM1004TMEM4LOAD26SM100_TMEM_LOAD_32dp32b32xESY_S18_NS4_39AutoVectorizingCopyWithAssumedAlignmentILi128EEENS4_14SM90_TMA_STOREES18_S1U_S1U_EEEvvEEEEvNT_6ParamsE)
	.align		4
        /*000c*/ 	.word	index@(__assertfail)
	.align		4
        /*0010*/ 	.word	0x00000000
	.align		4
        /*0014*/ 	.word	0xfffffffe
	.align		4
        /*0018*/ 	.word	0x00000000
	.align		4
        /*001c*/ 	.word	0xfffffffd
	.align		4
        /*0020*/ 	.word	0x00000000
	.align		4
        /*0024*/ 	.word	0xfffffffc


//--------------------- .nv.constant4             --------------------------
	.section	.nv.constant4,"a",@progbits
	.align	8
	.align		8
.nv.constant4:
        /*0000*/ 	.dword	__assertfail
	.align		8
        /*0008*/ 	.dword	__unnamed_1
	.align		8
        /*0010*/ 	.dword	__unnamed_2
	.align		8
        /*0018*/ 	.dword	_ZN40_INTERNAL_4e5af871_4_k_cu_78db6471_190714cuda3std3__45__cpo5beginE
	.align		8
        /*0020*/ 	.dword	_ZN40_INTERNAL_4e5af871_4_k_cu_78db6471_190714cuda3std3__45__cpo3endE
	.align		8
        /*0028*/ 	.dword	_ZN40_INTERNAL_4e5af871_4_k_cu_78db6471_190714cuda3std3__45__cpo6cbeginE
	.align		8
        /*0030*/ 	.dword	_ZN40_INTERNAL_4e5af871_4_k_cu_78db6471_190714cuda3std3__45__cpo4cendE
	.align		8
        /*0038*/ 	.dword	_ZN40_INTERNAL_4e5af871_4_k_cu_78db6471_190714cuda3std3__442_GLOBAL__N__4e5af871_4_k_cu_78db6471_190716ignoreE
	.align		8
        /*0040*/ 	.dword	_ZN40_INTERNAL_4e5af871_4_k_cu_78db6471_190714cuda3std3__419piecewise_constructE
	.align		8
        /*0048*/ 	.dword	_ZN40_INTERNAL_4e5af871_4_k_cu_78db6471_190714cuda3std3__48in_placeE
	.align		8
        /*0050*/ 	.dword	_ZN40_INTERNAL_4e5af871_4_k_cu_78db6471_190714cuda3std6ranges3__45__cpo4swapE
	.align		8
        /*0058*/ 	.dword	_ZN40_INTERNAL_4e5af871_4_k_cu_78db6471_190714cuda3std6ranges3__45__cpo9iter_moveE
	.align		8
        /*0060*/ 	.dword	_ZN40_INTERNAL_4e5af871_4_k_cu_78db6471_190714cute7productE
	.align		8
        /*0068*/ 	.dword	_ZN40_INTERNAL_4e5af871_4_k_cu_78db6471_190714cute1_E
	.align		8
        /*0070*/ 	.dword	$str$25
	.align		8
        /*0078*/ 	.dword	$str$26
	.align		8
        /*0080*/ 	.dword	$str$27
	.align		8
        /*0088*/ 	.dword	$str$28


//--------------------- .text._ZN7cutlass13device_kernelINS_4gemm6kernel13GemmUniversalIN4cute5tupleIJiiiiEEENS1_10collective13CollectiveMmaINS1_35MainloopSm100TmaUmmaWarpSpecializedILi20ELi2ELi3ENS5_IJNS4_1CILi1EEESB_SB_EEEEENS5_IJNSA_ILi128EEENSA_ILi160EEENSA_ILi32EEEEEEaNS5_IJlSB_lEEEaSI_NS4_8TiledMMAINS4_8MMA_AtomIJNS4_15SM100_MMA_S8_SSIaaiLi128ELi160ELNS4_4UMMA5MajorE0ELSN_0ELNSM_8SaturateE0EEEEEENS4_6LayoutISC_NS5_IJNSA_ILi0EEESS_SS_EEEEENS5_IJNS4_10UnderscoreESV_SV_EEEEENS4_13SM90_TMA_LOADENS4_14ComposedLayoutINS4_7SwizzleILi1ELi4ELi3EEENS4_18smem_ptr_flag_bitsILi8EEENSR_INS5_IJNSA_ILi8EEESG_EEENS5_IJSG_SB_EEEEEEEvNS4_8identityESY_S18_vS19_EENS_8epilogue10collective18CollectiveEpilogueINS1B_23Sm100TmaWarpSpecializedILi1ELi1ELi160ELb0ELb0EEEJSH_NS5_IJNSR_ISE_SB_EENSR_ISF_SB_EEEEEaSI_aSI_NS1B_6fusion15FusionCallbacksIS1F_NS1J_17LinearCombinationIaiaiLNS_15FloatRoundStyleE2EEESH_S1I_JEEENS4_5SM1004TMEM4LOAD26SM100_TMEM_LOAD_32dp32b32xESY_S18_NS4_39AutoVectorizingCopyWithAssumedAlignmentILi128EEENS4_14SM90_TMA_STOREES18_S1U_S1U_EEEvvEEEEvNT_6ParamsE --------------------------
	.section	.text._ZN7cutlass13device_kernelINS_4gemm6kernel13GemmUniversalIN4cute5tupleIJiiiiEEENS1_10collective13CollectiveMmaINS1_35MainloopSm100TmaUmmaWarpSpecializedILi20ELi2ELi3ENS5_IJNS4_1CILi1EEESB_SB_EEEEENS5_IJNSA_ILi128EEENSA_ILi160EEENSA_ILi32EEEEEEaNS5_IJlSB_lEEEaSI_NS4_8TiledMMAINS4_8MMA_AtomIJNS4_15SM100_MMA_S8_SSIaaiLi128ELi160ELNS4_4UMMA5MajorE0ELSN_0ELNSM_8SaturateE0EEEEEENS4_6LayoutISC_NS5_IJNSA_ILi0EEESS_SS_EEEEENS5_IJNS4_10UnderscoreESV_SV_EEEEENS4_13SM90_TMA_LOADENS4_14ComposedLayoutINS4_7SwizzleILi1ELi4ELi3EEENS4_18smem_ptr_flag_bitsILi8EEENSR_INS5_IJNSA_ILi8EEESG_EEENS5_IJSG_SB_EEEEEEEvNS4_8identityESY_S18_vS19_EENS_8epilogue10collective18CollectiveEpilogueINS1B_23Sm100TmaWarpSpecializedILi1ELi1ELi160ELb0ELb0EEEJSH_NS5_IJNSR_ISE_SB_EENSR_ISF_SB_EEEEEaSI_aSI_NS1B_6fusion15FusionCallbacksIS1F_NS1J_17LinearCombinationIaiaiLNS_15FloatRoundStyleE2EEESH_S1I_JEEENS4_5SM1004TMEM4LOAD26SM100_TMEM_LOAD_32dp32b32xESY_S18_NS4_39AutoVectorizingCopyWithAssumedAlignmentILi128EEENS4_14SM90_TMA_STOREES18_S1U_S1U_EEEvvEEEEvNT_6ParamsE,"ax",@progbits
	.align	128
.text._ZN7cutlass13device_kernelINS_4gemm6kernel13GemmUniversalIN4cute5tupleIJiiiiEEENS1_10collective13CollectiveMmaINS1_35MainloopSm100TmaUmmaWarpSpecializedILi20ELi2ELi3ENS5_IJNS4_1CILi1EEESB_SB_EEEEENS5_IJNSA_ILi128EEENSA_ILi160EEENSA_ILi32EEEEEEaNS5_IJlSB_lEEEaSI_NS4_8TiledMMAINS4_8MMA_AtomIJNS4_15SM100_MMA_S8_SSIaaiLi128ELi160ELNS4_4UMMA5MajorE0ELSN_0ELNSM_8SaturateE0EEEEEENS4_6LayoutISC_NS5_IJNSA_ILi0EEESS_SS_EEEEENS5_IJNS4_10UnderscoreESV_SV_EEEEENS4_13SM90_TMA_LOADENS4_14ComposedLayoutINS4_7SwizzleILi1ELi4ELi3EEENS4_18smem_ptr_flag_bitsILi8EEENSR_INS5_IJNSA_ILi8EEESG_EEENS5_IJSG_SB_EEEEEEEvNS4_8identityESY_S18_vS19_EENS_8epilogue10collective18CollectiveEpilogueINS1B_23Sm100TmaWarpSpecializedILi1ELi1ELi160ELb0ELb0EEEJSH_NS5_IJNSR_ISE_SB_EENSR_ISF_SB_EEEEEaSI_aSI_NS1B_6fusion15FusionCallbacksIS1F_NS1J_17LinearCombinationIaiaiLNS_15FloatRoundStyleE2EEESH_S1I_JEEENS4_5SM1004TMEM4LOAD26SM100_TMEM_LOAD_32dp32b32xESY_S18_NS4_39AutoVectorizingCopyWithAssumedAlignmentILi128EEENS4_14SM90_TMA_STOREES18_S1U_S1U_EEEvvEEEEvNT_6ParamsE:
        .type           _ZN7cutlass13device_kernelINS_4gemm6kernel13GemmUniversalIN4cute5tupleIJiiiiEEENS1_10collective13CollectiveMmaINS1_35MainloopSm100TmaUmmaWarpSpecializedILi20ELi2ELi3ENS5_IJNS4_1CILi1EEESB_SB_EEEEENS5_IJNSA_ILi128EEENSA_ILi160EEENSA_ILi32EEEEEEaNS5_IJlSB_lEEEaSI_NS4_8TiledMMAINS4_8MMA_AtomIJNS4_15SM100_MMA_S8_SSIaaiLi128ELi160ELNS4_4UMMA5MajorE0ELSN_0ELNSM_8SaturateE0EEEEEENS4_6LayoutISC_NS5_IJNSA_ILi0EEESS_SS_EEEEENS5_IJNS4_10UnderscoreESV_SV_EEEEENS4_13SM90_TMA_LOADENS4_14ComposedLayoutINS4_7SwizzleILi1ELi4ELi3EEENS4_18smem_ptr_flag_bitsILi8EEENSR_INS5_IJNSA_ILi8EEESG_EEENS5_IJSG_SB_EEEEEEEvNS4_8identityESY_S18_vS19_EENS_8epilogue10collective18CollectiveEpilogueINS1B_23Sm100TmaWarpSpecializedILi1ELi1ELi160ELb0ELb0EEEJSH_NS5_IJNSR_ISE_SB_EENSR_ISF_SB_EEEEEaSI_aSI_NS1B_6fusion15FusionCallbacksIS1F_NS1J_17LinearCombinationIaiaiLNS_15FloatRoundStyleE2EEESH_S1I_JEEENS4_5SM1004TMEM4LOAD26SM100_TMEM_LOAD_32dp32b32xESY_S18_NS4_39AutoVectorizingCopyWithAssumedAlignmentILi128EEENS4_14SM90_TMA_STOREES18_S1U_S1U_EEEvvEEEEvNT_6ParamsE,@function
        .size           _ZN7cutlass13device_kernelINS_4gemm6kernel13GemmUniversalIN4cute5tupleIJiiiiEEENS1_10collective13CollectiveMmaINS1_35MainloopSm100TmaUmmaWarpSpecializedILi20ELi2ELi3ENS5_IJNS4_1CILi1EEESB_SB_EEEEENS5_IJNSA_ILi128EEENSA_ILi160EEENSA_ILi32EEEEEEaNS5_IJlSB_lEEEaSI_NS4_8TiledMMAINS4_8MMA_AtomIJNS4_15SM100_MMA_S8_SSIaaiLi128ELi160ELNS4_4UMMA5MajorE0ELSN_0ELNSM_8SaturateE0EEEEEENS4_6LayoutISC_NS5_IJNSA_ILi0EEESS_SS_EEEEENS5_IJNS4_10UnderscoreESV_SV_EEEEENS4_13SM90_TMA_LOADENS4_14ComposedLayoutINS4_7SwizzleILi1ELi4ELi3EEENS4_18smem_ptr_flag_bitsILi8EEENSR_INS5_IJNSA_ILi8EEESG_EEENS5_IJSG_SB_EEEEEEEvNS4_8identityESY_S18_vS19_EENS_8epilogue10collective18CollectiveEpilogueINS1B_23Sm100TmaWarpSpecializedILi1ELi1ELi160ELb0ELb0EEEJSH_NS5_IJNSR_ISE_SB_EENSR_ISF_SB_EEEEEaSI_aSI_NS1B_6fusion15FusionCallbacksIS1F_NS1J_17LinearCombinationIaiaiLNS_15FloatRoundStyleE2EEESH_S1I_JEEENS4_5SM1004TMEM4LOAD26SM100_TMEM_LOAD_32dp32b32xESY_S18_NS4_39AutoVectorizingCopyWithAssumedAlignmentILi128EEENS4_14SM90_TMA_STOREES18_S1U_S1U_EEEvvEEEEvNT_6ParamsE,(.L_x_178 - _ZN7cutlass13device_kernelINS_4gemm6kernel13GemmUniversalIN4cute5tupleIJiiiiEEENS1_10collective13CollectiveMmaINS1_35MainloopSm100TmaUmmaWarpSpecializedILi20ELi2ELi3ENS5_IJNS4_1CILi1EEESB_SB_EEEEENS5_IJNSA_ILi128EEENSA_ILi160EEENSA_ILi32EEEEEEaNS5_IJlSB_lEEEaSI_NS4_8TiledMMAINS4_8MMA_AtomIJNS4_15SM100_MMA_S8_SSIaaiLi128ELi160ELNS4_4UMMA5MajorE0ELSN_0ELNSM_8SaturateE0EEEEEENS4_6LayoutISC_NS5_IJNSA_ILi0EEESS_SS_EEEEENS5_IJNS4_10UnderscoreESV_SV_EEEEENS4_13SM90_TMA_LOADENS4_14ComposedLayoutINS4_7SwizzleILi1ELi4ELi3EEENS4_18smem_ptr_flag_bitsILi8EEENSR_INS5_IJNSA_ILi8EEESG_EEENS5_IJSG_SB_EEEEEEEvNS4_8identityESY_S18_vS19_EENS_8epilogue10collective18CollectiveEpilogueINS1B_23Sm100TmaWarpSpecializedILi1ELi1ELi160ELb0ELb0EEEJSH_NS5_IJNSR_ISE_SB_EENSR_ISF_SB_EEEEEaSI_aSI_NS1B_6fusion15FusionCallbacksIS1F_NS1J_17LinearCombinationIaiaiLNS_15FloatRoundStyleE2EEESH_S1I_JEEENS4_5SM1004TMEM4LOAD26SM100_TMEM_LOAD_32dp32b32xESY_S18_NS4_39AutoVectorizingCopyWithAssumedAlignmentILi128EEENS4_14SM90_TMA_STOREES18_S1U_S1U_EEEvvEEEEvNT_6ParamsE)
        .other          _ZN7cutlass13device_kernelINS_4gemm6kernel13GemmUniversalIN4cute5tupleIJiiiiEEENS1_10collective13CollectiveMmaINS1_35MainloopSm100TmaUmmaWarpSpecializedILi20ELi2ELi3ENS5_IJNS4_1CILi1EEESB_SB_EEEEENS5_IJNSA_ILi128EEENSA_ILi160EEENSA_ILi32EEEEEEaNS5_IJlSB_lEEEaSI_NS4_8TiledMMAINS4_8MMA_AtomIJNS4_15SM100_MMA_S8_SSIaaiLi128ELi160ELNS4_4UMMA5MajorE0ELSN_0ELNSM_8SaturateE0EEEEEENS4_6LayoutISC_NS5_IJNSA_ILi0EEESS_SS_EEEEENS5_IJNS4_10UnderscoreESV_SV_EEEEENS4_13SM90_TMA_LOADENS4_14ComposedLayoutINS4_7SwizzleILi1ELi4ELi3EEENS4_18smem_ptr_flag_bitsILi8EEENSR_INS5_IJNSA_ILi8EEESG_EEENS5_IJSG_SB_EEEEEEEvNS4_8identityESY_S18_vS19_EENS_8epilogue10collective18CollectiveEpilogueINS1B_23Sm100TmaWarpSpecializedILi1ELi1ELi160ELb0ELb0EEEJSH_NS5_IJNSR_ISE_SB_EENSR_ISF_SB_EEEEEaSI_aSI_NS1B_6fusion15FusionCallbacksIS1F_NS1J_17LinearCombinationIaiaiLNS_15FloatRoundStyleE2EEESH_S1I_JEEENS4_5SM1004TMEM4LOAD26SM100_TMEM_LOAD_32dp32b32xESY_S18_NS4_39AutoVectorizingCopyWithAssumedAlignmentILi128EEENS4_14SM90_TMA_STOREES18_S1U_S1U_EEEvvEEEEvNT_6ParamsE,@"STO_CUDA_ENTRY STV_DEFAULT"
_ZN7cutlass13device_kernelINS_4gemm6kernel13GemmUniversalIN4cute5tupleIJiiiiEEENS1_10collective13CollectiveMmaINS1_35MainloopSm100TmaUmmaWarpSpecializedILi20ELi2ELi3ENS5_IJNS4_1CILi1EEESB_SB_EEEEENS5_IJNSA_ILi128EEENSA_ILi160EEENSA_ILi32EEEEEEaNS5_IJlSB_lEEEaSI_NS4_8TiledMMAINS4_8MMA_AtomIJNS4_15SM100_MMA_S8_SSIaaiLi128ELi160ELNS4_4UMMA5MajorE0ELSN_0ELNSM_8SaturateE0EEEEEENS4_6LayoutISC_NS5_IJNSA_ILi0EEESS_SS_EEEEENS5_IJNS4_10UnderscoreESV_SV_EEEEENS4_13SM90_TMA_LOADENS4_14ComposedLayoutINS4_7SwizzleILi1ELi4ELi3EEENS4_18smem_ptr_flag_bitsILi8EEENSR_INS5_IJNSA_ILi8EEESG_EEENS5_IJSG_SB_EEEEEEEvNS4_8identityESY_S18_vS19_EENS_8epilogue10collective18CollectiveEpilogueINS1B_23Sm100TmaWarpSpecializedILi1ELi1ELi160ELb0ELb0EEEJSH_NS5_IJNSR_ISE_SB_EENSR_ISF_SB_EEEEEaSI_aSI_NS1B_6fusion15FusionCallbacksIS1F_NS1J_17LinearCombinationIaiaiLNS_15FloatRoundStyleE2EEESH_S1I_JEEENS4_5SM1004TMEM4LOAD26SM100_TMEM_LOAD_32dp32b32xESY_S18_NS4_39AutoVectorizingCopyWithAssumedAlignmentILi128EEENS4_14SM90_TMA_STOREES18_S1U_S1U_EEEvvEEEEvNT_6ParamsE:
[----:B------:R-:W1:Y:S01]  /*0000*/  LDC R1, c[0x0][0x37c] ;  /* 0x0000df00ff017b82 */ /* 0x000e620000000800 */
[----:B------:R-:W2:Y:S01]  /*0010*/  S2R R2, SR_TID.X ;  /* 0x0000000000027919 */ /* 0x000ea20000002100 */
[----:B------:R-:W3:Y:S01]  /*0020*/  LDCU.64 UR8, c[0x0][0x890] ;  /* 0x00011200ff0877ac */ /* 0x000ee20008000a00 */
[----:B-1----:R-:W-:Y:S01]  /*0030*/  VIADD R1, R1, 0xffffffe8 ;  /* 0xffffffe801017836 */ /* 0x002fe20000000000 */
[----:B------:R-:W-:Y:S01]  /*0040*/  ELECT P3, URZ, PT ;  /* 0x0000000000ff782f */ /* 0x000fe20003860000 */
[----:B---3--:R-:W-:-:S04]  /*0050*/  UISETP.NE.U32.AND UP0, UPT, UR8, URZ, UPT ;  /* 0x000000ff0800728c */ /* 0x008fc8000bf05070 */
[----:B------:R-:W-:Y:S01]  /*0060*/  UISETP.NE.AND.EX UP0, UPT, UR9, URZ, UPT, UP0 ;  /* 0x000000ff0900728c */ /* 0x000fe2000bf05300 */
[----:B--2---:R-:W-:-:S05]  /*0070*/  SHF.R.U32.HI R3, RZ, 0x5, R2 ;  /* 0x00000005ff037819 */ /* 0x004fca0000011602 */
[----:B------:R-:W1:Y:S02]  /*0080*/  SHFL.IDX PT, R0, R3, RZ, 0x1f ;  /* 0x00001fff03007589 */ /* 0x000e6400000e0000 */
[----:B-1----:R-:W-:Y:S02]  /*0090*/  R2UR UR18, R0 ;  /* 0x00000000001272ca */ /* 0x002fe400000e0000 */
[----:B------:R-:W-:-:S05]  /*00a0*/  PRMT R0, RZ, 0x7610, R0 ;  /* 0x00007610ff007816 */ /* 0x000fca0000000000 */
[----:B------:R1:W-:Y:S01]  /*00b0*/  STL.S16 [R1], R0 ;  /* 0x0000000001007387 */ /* 0x0003e20000100600 */
[----:B------:R-:W-:Y:S07]  /*00c0*/  BRA.U UP0, `(.L_x_0) ;  /* 0x0000000100387547 */ /* 0x000fee000b800000 */
[----:B------:R-:W2:Y:S02]  /*00d0*/  LDCU.64 UR4, c[0x0][0x888] ;  /* 0x00011100ff0477ac */ /* 0x000ea40008000a00 */
[----:B--2---:R-:W-:-:S04]  /*00e0*/  UISETP.NE.U32.AND UP0, UPT, UR4, URZ, UPT ;  /* 0x000000ff0400728c */ /* 0x004fc8000bf05070 */
[----:B------:R-:W-:-:S09]  /*00f0*/  UISETP.NE.AND.EX UP0, UPT, UR5, URZ, UPT, UP0 ;  /* 0x000000ff0500728c */ /* 0x000fd2000bf05300 */
[----:B------:R-:W-:Y:S05]  /*0100*/  BRA.U !UP0, `(.L_x_1) ;  /* 0x0000000108187547 */ /* 0x000fea000b800000 */
[----:B------:R-:W2:Y:S01]  /*0110*/  LDC.64 R154, c[0x0][0x888] ;  /* 0x00022200ff9a7b82 */ /* 0x000ea20000000a00 */
[----:B------:R-:W2:Y:S02]  /*0120*/  LDCU.64 UR4, c[0x0][0x358] ;  /* 0x00006b00ff0477ac */ /* 0x000ea40008000a00 */
[----:B--2---:R2:W5:Y:S01]  /*0130*/  LDG.E R154, desc[UR4][R154.64] ;  /* 0x000000049a9a7981 */ /* 0x004562000c1e1900 */
[----:B-1----:R-:W-:-:S05]  /*0140*/  HFMA2 R0, -RZ, RZ, 0, 5.9604644775390625e-08 ;  /* 0x00000001ff007431 */ /* 0x002fca00000001ff */
[----:B------:R2:W-:Y:S01]  /*0150*/  STL.S16 [R1], R0 ;  /* 0x0000000001007387 */ /* 0x0005e20000100600 */
[----:B------:R-:W-:Y:S05]  /*0160*/  BRA `(.L_x_0) ;  /* 0x0000000000107947 */ /* 0x000fea0003800000 */
.L_x_1:
[----:B-1----:R-:W-:Y:S01]  /*0170*/  HFMA2 R0, -RZ, RZ, 0, 5.9604644775390625e-08 ;  /* 0x00000001ff007431 */ /* 0x002fe200000001ff */
[----:B------:R-:W1:Y:S04]  /*0180*/  LDCU UR4, c[0x0][0x880] ;  /* 0x00011000ff0477ac */ /* 0x000e680008000800 */
[----:B------:R3:W-:Y:S01]  /*0190*/  STL.S16 [R1], R0 ;  /* 0x0000000001007387 */ /* 0x0007e20000100600 */
[----:B-1----:R-:W-:-:S07]  /*01a0*/  MOV R154, UR4 ;  /* 0x00000004009a7c02 */ /* 0x002fce0008000f00 */
.L_x_0:
[----:B------:R-:W4:Y:S02]  /*01b0*/  LDCU.64 UR4, c[0x0][0x8b0] ;  /* 0x00011600ff0477ac */ /* 0x000f240008000a00 */
[----:B----4-:R-:W-:-:S04]  /*01c0*/  UISETP.NE.U32.AND UP0, UPT, UR4, URZ, UPT ;  /* 0x000000ff0400728c */ /* 0x010fc8000bf05070 */
[----:B------:R-:W-:-:S09]  /*01d0*/  UISETP.NE.AND.EX UP0, UPT, UR5, URZ, UPT, UP0 ;  /* 0x000000ff0500728c */ /* 0x000fd2000bf05300 */
[----:B------:R-:W-:Y:S05]  /*01e0*/  BRA.U UP0, `(.L_x_2) ;  /* 0x0000000100287547 */ /* 0x000fea000b800000 */
[----:B------:R-:W4:Y:S02]  /*01f0*/  LDCU.64 UR4, c[0x0][0x8a8] ;  /* 0x00011500ff0477ac */ /* 0x000f240008000a00 */
[----:B----4-:R-:W-:-:S04]  /*0200*/  UISETP.NE.U32.AND UP0, UPT, UR4, URZ, UPT ;  /* 0x000000ff0400728c */ /* 0x010fc8000bf05070 */
[----:B------:R-:W-:-:S09]  /*0210*/  UISETP.NE.AND.EX UP0, UPT, UR5, URZ, UPT, UP0 ;  /* 0x000000ff0500728c */ /* 0x000fd2000bf05300 */
[----:B------:R-:W-:Y:S05]  /*0220*/  BRA.U !UP0, `(.L_x_3) ;  /* 0x0000000108107547 */ /* 0x000fea000b800000 */
[----:B------:R-:W4:Y:S01]  /*0230*/  LDC.64 R152, c[0x0][0x8a8] ;  /* 0x00022a00ff987b82 */ /* 0x000f220000000a00 */
[----:B------:R-:W4:Y:S02]  /*0240*/  LDCU.64 UR4, c[0x0][0x358] ;  /* 0x00006b00ff0477ac */ /* 0x000f240008000a00 */
[----:B----4-:R4:W5:Y:S01]  /*0250*/  LDG.E R152, desc[UR4][R152.64] ;  /* 0x0000000498987981 */ /* 0x010962000c1e1900 */
[----:B------:R-:W-:Y:S05]  /*0260*/  BRA `(.L_x_2) ;  /* 0x0000000000087947 */ /* 0x000fea0003800000 */
.L_x_3:
[----:B------:R-:W4:Y:S02]  /*0270*/  LDCU UR4, c[0x0][0x8a0] ;  /* 0x00011400ff0477ac */ /* 0x000f240008000800 */
[----:B----4-:R-:W-:Y:S02]  /*0280*/  MOV R152, UR4 ;  /* 0x0000000400987c02 */ /* 0x010fe40008000f00 */
.L_x_2:
[----:B------:R-:W-:Y:S01]  /*0290*/  IMAD.U32 R4, RZ, RZ, UR18 ;  /* 0x00000012ff047e24 */ /* 0x000fe2000f8e00ff */
[----:B------:R-:W-:Y:S04]  /*02a0*/  BSSY.RECONVERGENT B0, `(.L_x_4) ;  /* 0x000000c000007945 */ /* 0x000fe80003800200 */
[C---:B------:R-:W-:Y:S02]  /*02b0*/  ISETP.NE.OR P1, PT, R4.reuse, 0x1, !P3 ;  /* 0x000000010400780c */ /* 0x040fe40005f25670 */
[----:B------:R-:W-:-:S11]  /*02c0*/  ISETP.NE.OR P0, PT, R4, 0x3, !P3 ;  /* 0x000000030400780c */ /* 0x000fd60005f05670 */
[----:B------:R-:W-:Y:S05]  /*02d0*/  @P1 BRA `(.L_x_5) ;  /* 0x0000000000201947 */ /* 0x000fea0003800000 */
[----:B------:R-:W1:Y:S02]  /*02e0*/  LDCU.64 UR4, c[0x0][0x348] ;  /* 0x00006900ff0477ac */ /* 0x000e640008000a00 */
[----:B-1----:R-:W-:Y:S02]  /*02f0*/  UIADD3 UR6, UP1, UPT, UR4, 0x80, URZ ;  /* 0x0000008004067890 */ /* 0x002fe4000ff3e0ff */
[----:B------:R-:W-:Y:S02]  /*0300*/  UIADD3 UR4, UP0, UPT, UR4, 0x180, URZ ;  /* 0x0000018004047890 */ /* 0x000fe4000ff1e0ff */
[----:B------:R-:W-:Y:S02]  /*0310*/  UIADD3.X UR7, UPT, UPT, URZ, UR5, URZ, UP1, !UPT ;  /* 0x00000005ff077290 */ /* 0x000fe40008ffe4ff */
[----:B------:R-:W-:-:S07]  /*0320*/  UIADD3.X UR5, UPT, UPT, URZ, UR5, URZ, UP0, !UPT ;  /* 0x00000005ff057290 */ /* 0x000fce00087fe4ff */
[----:B------:R1:W-:Y:S02]  /*0330*/  UTMACCTL.PF [UR6] ;  /* 0x00000000060079b9 */ /* 0x0003e40008040000 */
[----:B------:R1:W-:Y:S02]  /*0340*/  UTMACCTL.PF [UR4] ;  /* 0x00000000040079b9 */ /* 0x0003e40008040000 */
[----:B-1----:R-:W-:Y:S01]  /*0350*/  NOP ;  /* 0x0000000000007918 */ /* 0x002fe20000000000 */
.L_x_5:
[----:B------:R-:W-:Y:S05]  /*0360*/  BSYNC.RECONVERGENT B0 ;  /* 0x0000000000007941 */ /* 0x000fea0003800200 */
.L_x_4:
[----:B------:R-:W-:Y:S04]  /*0370*/  BSSY.RECONVERGENT B0, `(.L_x_6) ;  /* 0x000000a000007945 */ /* 0x000fe80003800200 */
        /* <DEDUP_REMOVED lines=9> */
.L_x_7:
[----:B------:R-:W-:Y:S05]  /*0410*/  BSYNC.RECONVERGENT B0 ;  /* 0x0000000000007941 */ /* 0x000fea0003800200 */
.L_x_6:
[----:B------:R-:W1:Y:S01]  /*0420*/  LDCU.64 UR4, c[0x0][0x888] ;  /* 0x00011100ff0477ac */ /* 0x000e620008000a00 */
[----:B------:R-:W-:Y:S02]  /*0430*/  UISETP.EQ.U32.AND UP1, UPT, UR8, URZ, UPT ;  /* 0x000000ff0800728c */ /* 0x000fe4000bf22070 */
[----:B------:R-:W-:Y:S02]  /*0440*/  UPLOP3.LUT UP3, UPT, UPT, UPT, UPT, 0x80, 0x8 ;  /* 0x000000000008789c */ /* 0x000fe40003f6f070 */
[----:B-1----:R-:W-:-:S04]  /*0450*/  UISETP.NE.U32.AND UP0, UPT, UR4, URZ, UPT ;  /* 0x000000ff0400728c */ /* 0x002fc8000bf05070 */
[----:B------:R-:W-:-:S04]  /*0460*/  UISETP.NE.AND.EX UP2, UPT, UR5, URZ, UPT, UP0 ;  /* 0x000000ff0500728c */ /* 0x000fc8000bf45300 */
[----:B------:R-:W-:-:S04]  /*0470*/  UISETP.EQ.OR.EX UP4, UPT, UR9, URZ, !UP2, UP1 ;  /* 0x000000ff0900728c */ /* 0x000fc8000d782710 */
[----:B------:R-:W-:-:S05]  /*0480*/  UP2UR UR60, UPR, URZ, 0x10 ;  /* 0x00000010ff3c7883 */ /* 0x000fca0008000000 */
[----:B------:R-:W-:Y:S07]  /*0490*/  BRA.U !UP4, `(.L_x_8) ;  /* 0x000000010c207547 */ /* 0x000fee000b800000 */
[----:B-----5:R-:W-:Y:S01]  /*04a0*/  R2UR UR5, R154 ;  /* 0x000000009a0572ca */ /* 0x020fe200000e0000 */
[----:B------:R-:W-:Y:S02]  /*04b0*/  UISETP.NE.U32.AND UP1, UPT, UR8, URZ, UPT ;  /* 0x000000ff0800728c */ /* 0x000fe4000bf25070 */
[----:B------:R-:W-:Y:S02]  /*04c0*/  USEL UR4, URZ, 0xffffffff, UP2 ;  /* 0xffffffffff047887 */ /* 0x000fe40009000000 */
[----:B------:R-:W-:-:S08]  /*04d0*/  UISETP.NE.AND.EX UP1, UPT, UR9, URZ, UPT, UP1 ;  /* 0x000000ff0900728c */ /* 0x000fd0000bf25310 */
[----:B------:R-:W-:-:S04]  /*04e0*/  UISETP.NE.AND UP0, UPT, UR5, URZ, UPT ;  /* 0x000000ff0500728c */ /* 0x000fc8000bf05270 */
[----:B------:R-:W-:-:S04]  /*04f0*/  @!UP1 USEL UR4, URZ, 0xffffffff, UP0 ;  /* 0xffffffffff049887 */ /* 0x000fc80008000000 */
[----:B------:R-:W-:-:S04]  /*0500*/  ULOP3.LUT UR4, UR4, 0x1, URZ, 0xc0, !UPT ;  /* 0x0000000104047892 */ /* 0x000fc8000f8ec0ff */
[----:B------:R-:W-:-:S11]  /*0510*/  UISETP.NE.U32.AND UP3, UPT, UR4, 0x1, UPT ;  /* 0x000000010400788c */ /* 0x000fd6000bf65070 */
.L_x_8:
[----:B--23--:R-:W1:Y:S01]  /*0520*/  SHFL.IDX PT, R0, R3, RZ, 0x1f ;  /* 0x00001fff03007589 */ /* 0x00ce6200000e0000 */
[----:B------:R-:W-:-:S04]  /*0530*/  UISETP.NE.AND UP0, UPT, UR18, 0x2, UPT ;  /* 0x000000021200788c */ /* 0x000fc8000bf05270 */
[----:B------:R-:W-:Y:S01]  /*0540*/  USEL UR50, URZ, 0x1, UP0 ;  /* 0x00000001ff327887 */ /* 0x000fe20008000000 */
[----:B-1----:R-:W-:-:S13]  /*0550*/  ISETP.NE.AND P0, PT, R0, RZ, PT ;  /* 0x000000ff0000720c */ /* 0x002fda0003f05270 */
[----:B------:R-:W-:Y:S05]  /*0560*/  @P0 BRA `(.L_x_9) ;  /* 0x0000000000d40947 */ /* 0x000fea0003800000 */
[----:B------:R-:W-:Y:S01]  /*0570*/  ELECT P0, URZ, PT ;  /* 0x0000000000ff782f */ /* 0x000fe20003800000 */
[----:B------:R-:W-:-:S12]  /*0580*/  BSSY.RECONVERGENT B0, `(.L_x_9) ;  /* 0x0000033000007945 */ /* 0x000fd80003800200 */
[----:B------:R-:W-:Y:S05]  /*0590*/  @!P0 BRA `(.L_x_10) ;  /* 0x0000000000c48947 */ /* 0x000fea0003800000 */
[----:B------:R-:W1:Y:S01]  /*05a0*/  S2UR UR4, SR_CgaCtaId ;  /* 0x00000000000479c3 */ /* 0x000e620000008800 */
[----:B------:R-:W-:Y:S01]  /*05b0*/  UMOV UR5, 0x400 ;  /* 0x0000040000057882 */ /* 0x000fe20000000000 */
[----:B------:R-:W-:Y:S02]  /*05c0*/  UMOV UR6, 0x1 ;  /* 0x0000000100067882 */ /* 0x000fe40000000000 */
[----:B------:R-:W-:-:S04]  /*05d0*/  UIADD3 UR6, UPT, UPT, -UR6, 0x100000, URZ ;  /* 0x0010000006067890 */ /* 0x000fc8000fffe1ff */
[----:B------:R-:W-:Y:S02]  /*05e0*/  USHF.L.U32 UR7, UR6, 0xb, URZ ;  /* 0x0000000b06077899 */ /* 0x000fe400080006ff */
[----:B------:R-:W-:Y:S02]  /*05f0*/  USHF.L.U32 UR6, UR6, 0x1, URZ ;  /* 0x0000000106067899 */ /* 0x000fe400080006ff */
[----:B-1----:R-:W-:Y:S01]  /*0600*/  ULEA UR4, UR4, UR5, 0x18 ;  /* 0x0000000504047291 */ /* 0x002fe2000f8ec0ff */
[----:B------:R-:W1:Y:S11]  /*0610*/  FENCE.VIEW.ASYNC.S ;  /* 0x00000000000073c6 */ /* 0x000e760000000000 */
[----:B-1----:R1:W2:Y:S01]  /*0620*/  SYNCS.EXCH.64 URZ, [UR4], UR6 ;  /* 0x0000000604ff75b2 */ /* 0x0022a20008000100 */
[----:B------:R1:W3:Y:S01]  /*0630*/  SYNCS.EXCH.64 URZ, [UR4+0xa0], UR6 ;  /* 0x0000a00604ff75b2 */ /* 0x0002e20008000100 */
[----:B------:R1:W1:Y:S01]  /*0640*/  SYNCS.EXCH.64 URZ, [UR4+0x8], UR6 ;  /* 0x0000080604ff75b2 */ /* 0x0002620008000100 */
        /* <DEDUP_REMOVED lines=37> */
[----:B--23--:R-:W-:Y:S01]  /*08a0*/  NOP ;  /* 0x0000000000007918 */ /* 0x00cfe20000000000 */
.L_x_10:
[----:B-1----:R-:W-:Y:S05]  /*08b0*/  BSYNC.RECONVERGENT B0 ;  /* 0x0000000000007941 */ /* 0x002fea0003800200 */
.L_x_9:
[----:B------:R-:W1:Y:S01]  /*08c0*/  SHFL.IDX PT, R0, R3, RZ, 0x1f ;  /* 0x00001fff03007589 */ /* 0x000e6200000e0000 */
[----:B------:R-:W-:Y:S01]  /*08d0*/  NOP ;  /* 0x0000000000007918 */ /* 0x000fe20000000000 */
[----:B-1----:R-:W-:-:S13]  /*08e0*/  ISETP.NE.AND P0, PT, R0, 0x1, PT ;  /* 0x000000010000780c */ /* 0x002fda0003f05270 */
[----:B------:R-:W-:Y:S05]  /*08f0*/  @P0 BRA `(.L_x_11) ;  /* 0x0000000000400947 */ /* 0x000fea0003800000 */
[----:B------:R-:W1:Y:S01]  /*0900*/  S2UR UR4, SR_CgaCtaId ;  /* 0x00000000000479c3 */ /* 0x000e620000008800 */
[----:B------:R-:W-:Y:S01]  /*0910*/  UMOV UR5, 0x400 ;  /* 0x0000040000057882 */ /* 0x000fe20000000000 */
[----:B------:R-:W-:Y:S01]  /*0920*/  UMOV UR8, 0x20 ;  /* 0x0000002000087882 */ /* 0x000fe20000000000 */
[----:B------:R-:W-:Y:S01]  /*0930*/  UMOV UR6, 0x80 ;  /* 0x0000008000067882 */ /* 0x000fe20000000000 */
[----:B------:R-:W-:-:S04]  /*0940*/  UIADD3 UR8, UPT, UPT, -UR8, 0x100000, URZ ;  /* 0x0010000008087890 */ /* 0x000fc8000fffe1ff */
[----:B------:R-:W-:Y:S02]  /*0950*/  USHF.L.U32 UR9, UR8, 0xb, URZ ;  /* 0x0000000b08097899 */ /* 0x000fe400080006ff */
[----:B------:R-:W-:Y:S02]  /*0960*/  USHF.L.U32 UR8, UR8, 0x1, URZ ;  /* 0x0000000108087899 */ /* 0x000fe400080006ff */
[----:B------:R-:W-:-:S04]  /*0970*/  UIADD3 UR6, UPT, UPT, -UR6, 0x100000, URZ ;  /* 0x0010000006067890 */ /* 0x000fc8000fffe1ff */
[----:B------:R-:W-:Y:S02]  /*0980*/  USHF.L.U32 UR7, UR6, 0xb, URZ ;  /* 0x0000000b06077899 */ /* 0x000fe400080006ff */
[----:B------:R-:W-:Y:S01]  /*0990*/  USHF.L.U32 UR6, UR6, 0x1, URZ ;  /* 0x0000000106067899 */ /* 0x000fe200080006ff */
[----:B------:R-:W-:Y:S01]  /*09a0*/  ELECT P0, URZ, PT ;  /* 0x0000000000ff782f */ /* 0x000fe20003800000 */
[----:B-1----:R-:W-:Y:S01]  /*09b0*/  ULEA UR4, UR4, UR5, 0x18 ;  /* 0x0000000504047291 */ /* 0x002fe2000f8ec0ff */
[----:B------:R-:W1:Y:S11]  /*09c0*/  FENCE.VIEW.ASYNC.S ;  /* 0x00000000000073c6 */ /* 0x000e760000000000 */
[----:B-1----:R1:W2:Y:S01]  /*09d0*/  SYNCS.EXCH.64 URZ, [UR4+0x140], UR8 ;  /* 0x0001400804ff75b2 */ /* 0x0022a20008000100 */
[----:B------:R1:W3:Y:S01]  /*09e0*/  SYNCS.EXCH.64 URZ, [UR4+0x148], UR6 ;  /* 0x0001480604ff75b2 */ /* 0x0002e20008000100 */
[----:B------:R-:W-:Y:S01]  /*09f0*/  NOP ;  /* 0x0000000000007918 */ /* 0x000fe20000000000 */
.L_x_11:
[----:B------:R-:W4:Y:S01]  /*0a00*/  SHFL.IDX PT, R0, R3, RZ, 0x1f ;  /* 0x00001fff03007589 */ /* 0x000f2200000e0000 */
[----:B------:R-:W-:Y:S01]  /*0a10*/  NOP ;  /* 0x0000000000007918 */ /* 0x000fe20000000000 */
[----:B----4-:R-:W-:-:S13]  /*0a20*/  ISETP.NE.AND P0, PT, R0, 0x3, PT ;  /* 0x000000030000780c */ /* 0x010fda0003f05270 */
[----:B------:R-:W-:Y:S05]  /*0a30*/  @P0 BRA `(.L_x_12) ;  /* 0x0000000000300947 */ /* 0x000fea0003800000 */
[----:B-1----:R-:W1:Y:S01]  /*0a40*/  S2UR UR6, SR_CgaCtaId ;  /* 0x00000000000679c3 */ /* 0x002e620000008800 */
[----:B------:R-:W-:Y:S01]  /*0a50*/  UMOV UR4, 0x400 ;  /* 0x0000040000047882 */ /* 0x000fe20000000000 */
[----:B------:R-:W-:Y:S01]  /*0a60*/  UMOV UR5, 0x20 ;  /* 0x0000002000057882 */ /* 0x000fe20000000000 */
[----:B------:R-:W-:Y:S01]  /*0a70*/  ELECT P0, URZ, PT ;  /* 0x0000000000ff782f */ /* 0x000fe20003800000 */
[----:B-1----:R-:W-:Y:S02]  /*0a80*/  ULEA UR6, UR6, UR4, 0x18 ;  /* 0x0000000406067291 */ /* 0x002fe4000f8ec0ff */
[----:B------:R-:W-:-:S04]  /*0a90*/  UIADD3 UR4, UPT, UPT, -UR5, 0x100000, URZ ;  /* 0x0010000005047890 */ /* 0x000fc8000fffe1ff */
[----:B------:R-:W-:Y:S02]  /*0aa0*/  USHF.L.U32 UR5, UR4, 0xb, URZ ;  /* 0x0000000b04057899 */ /* 0x000fe400080006ff */
[----:B------:R-:W-:Y:S01]  /*0ab0*/  USHF.L.U32 UR4, UR4, 0x1, URZ ;  /* 0x0000000104047899 */ /* 0x000fe200080006ff */
[----:B------:R-:W1:Y:S11]  /*0ac0*/  FENCE.VIEW.ASYNC.S ;  /* 0x00000000000073c6 */ /* 0x000e760000000000 */
[----:B-1----:R4:W1:Y:S01]  /*0ad0*/  SYNCS.EXCH.64 URZ, [UR6+0x150], UR4 ;  /* 0x0001500406ff75b2 */ /* 0x0028620008000100 */
[----:B------:R4:W1:Y:S02]  /*0ae0*/  SYNCS.EXCH.64 URZ, [UR6+0x158], UR4 ;  /* 0x0001580406ff75b2 */ /* 0x0008640008000100 */
[----:B----4-:R-:W-:Y:S01]  /*0af0*/  NOP ;  /* 0x0000000000007918 */ /* 0x010fe20000000000 */
.L_x_12:
[----:B------:R-:W4:Y:S01]  /*0b00*/  SHFL.IDX PT, R0, R3, RZ, 0x1f ;  /* 0x00001fff03007589 */ /* 0x000f2200000e0000 */
[----:B------:R-:W-:Y:S01]  /*0b10*/  NOP ;  /* 0x0000000000007918 */ /* 0x000fe20000000000 */
[----:B----4-:R-:W-:-:S13]  /*0b20*/  ISETP.NE.AND P0, PT, R0, 0x4, PT ;  /* 0x000000040000780c */ /* 0x010fda0003f05270 */
[----:B------:R-:W-:Y:S05]  /*0b30*/  @P0 BRA `(.L_x_13) ;  /* 0x00000000004c0947 */ /* 0x000fea0003800000 */
[----:B-1----:R-:W1:Y:S01]  /*0b40*/  S2UR UR6, SR_CgaCtaId ;  /* 0x00000000000679c3 */ /* 0x002e620000008800 */
[----:B------:R-:W-:Y:S01]  /*0b50*/  UMOV UR4, 0x100 ;  /* 0x0000010000047882 */ /* 0x000fe20000000000 */
[----:B------:R-:W-:Y:S01]  /*0b60*/  UMOV UR5, 0x400 ;  /* 0x0000040000057882 */ /* 0x000fe20000000000 */
[----:B------:R-:W-:Y:S01]  /*0b70*/  USEL UR4, UR4, 0xe0, UP3 ;  /* 0x000000e004047887 */ /* 0x000fe20009800000 */
[----:B------:R-:W-:Y:S01]  /*0b80*/  UMOV UR8, 0x1 ;  /* 0x0000000100087882 */ /* 0x000fe20000000000 */
[----:B------:R-:W-:Y:S01]  /*0b90*/  ELECT P0, URZ, PT ;  /* 0x0000000000ff782f */ /* 0x000fe20003800000 */
[----:B------:R-:W-:-:S04]  /*0ba0*/  UIADD3 UR8, UPT, UPT, -UR8, 0x100000, URZ ;  /* 0x0010000008087890 */ /* 0x000fc8000fffe1ff */
[----:B------:R-:W-:Y:S02]  /*0bb0*/  USHF.L.U32 UR9, UR8, 0xb, URZ ;  /* 0x0000000b08097899 */ /* 0x000fe400080006ff */
[----:B------:R-:W-:Y:S02]  /*0bc0*/  USHF.L.U32 UR8, UR8, 0x1, URZ ;  /* 0x0000000108087899 */ /* 0x000fe400080006ff */
[----:B-1----:R-:W-:Y:S02]  /*0bd0*/  ULEA UR6, UR6, UR5, 0x18 ;  /* 0x0000000506067291 */ /* 0x002fe4000f8ec0ff */
[----:B------:R-:W-:-:S04]  /*0be0*/  UIADD3 UR4, UPT, UPT, -UR4, 0x100000, URZ ;  /* 0x0010000004047890 */ /* 0x000fc8000fffe1ff */
[----:B------:R-:W-:Y:S02]  /*0bf0*/  USHF.L.U32 UR5, UR4, 0xb, URZ ;  /* 0x0000000b04057899 */ /* 0x000fe400080006ff */
[----:B------:R-:W-:Y:S01]  /*0c00*/  USHF.L.U32 UR4, UR4, 0x1, URZ ;  /* 0x0000000104047899 */ /* 0x000fe200080006ff */
[----:B------:R-:W1:Y:S03]  /*0c10*/  FENCE.VIEW.ASYNC.S ;  /* 0x00000000000073c6 */ /* 0x000e660000000000 */
[----:B-1----:R4:W1:Y:S08]  /*0c20*/  SYNCS.EXCH.64 URZ, [UR6+0x160], UR8 ;  /* 0x0001600806ff75b2 */ /* 0x0028700008000100 */
[----:B------:R4:W1:Y:S01]  /*0c30*/  SYNCS.EXCH.64 URZ, [UR6+0x170], UR4 ;  /* 0x0001700406ff75b2 */ /* 0x0008620008000100 */
[----:B------:R4:W1:Y:S01]  /*0c40*/  SYNCS.EXCH.64 URZ, [UR6+0x168], UR8 ;  /* 0x0001680806ff75b2 */ /* 0x0008620008000100 */
[----:B------:R4:W1:Y:S02]  /*0c50*/  SYNCS.EXCH.64 URZ, [UR6+0x178], UR4 ;  /* 0x0001780406ff75b2 */ /* 0x0008640008000100 */
[----:B----4-:R-:W-:Y:S01]  /*0c60*/  NOP ;  /* 0x0000000000007918 */ /* 0x010fe20000000000 */
.L_x_13:
[----:B------:R-:W4:Y:S01]  /*0c70*/  SHFL.IDX PT, R0, R3, RZ, 0x1f ;  /* 0x00001fff03007589 */ /* 0x000f2200000e0000 */
[----:B------:R-:W-:Y:S01]  /*0c80*/  NOP ;  /* 0x0000000000007918 */ /* 0x000fe20000000000 */
[----:B----4-:R-:W-:-:S13]  /*0c90*/  ISETP.NE.AND P0, PT, R0, 0x5, PT ;  /* 0x000000050000780c */ /* 0x010fda0003f05270 */
[----:B------:R-:W-:Y:S05]  /*0ca0*/  @P0 BRA `(.L_x_14) ;  /* 0x0000000000500947 */ /* 0x000fea0003800000 */
[----:B-1----:R-:W1:Y:S01]  /*0cb0*/  S2UR UR4, SR_CgaCtaId ;  /* 0x00000000000479c3 */ /* 0x002e620000008800 */
        /* <DEDUP_REMOVED lines=12> */
[----:B-1----:R4:W1:Y:S01]  /*0d80*/  SYNCS.EXCH.64 URZ, [UR4+0x180], UR8 ;  /* 0x0001800804ff75b2 */ /* 0x0028620008000100 */
[----:B------:R4:W1:Y:S01]  /*0d90*/  SYNCS.EXCH.64 URZ, [UR4+0x198], UR6 ;  /* 0x0001980604ff75b2 */ /* 0x0008620008000100 */
[----:B------:R4:W1:Y:S01]  /*0da0*/  SYNCS.EXCH.64 URZ, [UR4+0x188], UR8 ;  /* 0x0001880804ff75b2 */ /* 0x0008620008000100 */
[----:B------:R4:W1:Y:S01]  /*0db0*/  SYNCS.EXCH.64 URZ, [UR4+0x1a0], UR6 ;  /* 0x0001a00604ff75b2 */ /* 0x0008620008000100 */
[----:B------:R4:W1:Y:S01]  /*0dc0*/  SYNCS.EXCH.64 URZ, [UR4+0x190], UR8 ;  /* 0x0001900804ff75b2 */ /* 0x0008620008000100 */
[----:B------:R4:W1:Y:S02]  /*0dd0*/  SYNCS.EXCH.64 URZ, [UR4+0x1a8], UR6 ;  /* 0x0001a80604ff75b2 */ /* 0x0008640008000100 */
[----:B----4-:R-:W-:Y:S01]  /*0de0*/  NOP ;  /* 0x0000000000007918 */ /* 0x010fe20000000000 */
.L_x_14:
[----:B------:R-:W4:Y:S01]  /*0df0*/  SHFL.IDX PT, R3, R3, RZ, 0x1f ;  /* 0x00001fff03037589 */ /* 0x000f2200000e0000 */
[----:B------:R-:W1:Y:S01]  /*0e00*/  S2UR UR46, SR_CTAID.X ;  /* 0x00000000002e79c3 */ /* 0x000e620000002500 */
[----:B------:R-:W-:-:S07]  /*0e10*/  NOP ;  /* 0x0000000000007918 */ /* 0x000fce0000000000 */
[----:B------:R-:W1:Y:S01]  /*0e20*/  S2UR UR47, SR_CTAID.Y ;  /* 0x00000000002f79c3 */ /* 0x000e620000002600 */
[----:B----4-:R-:W-:-:S13]  /*0e30*/  ISETP.NE.AND P0, PT, R3, 0x3, PT ;  /* 0x000000030300780c */ /* 0x010fda0003f05270 */
[----:B-1----:R-:W-:Y:S05]  /*0e40*/  @P0 BRA `(.L_x_15) ;  /* 0x0000000000380947 */ /* 0x002fea0003800000 */
[----:B------:R-:W1:Y:S01]  /*0e50*/  S2UR UR4, SR_CgaCtaId ;  /* 0x00000000000479c3 */ /* 0x000e620000008800 */
[----:B------:R-:W-:Y:S01]  /*0e60*/  UMOV UR5, 0x400 ;  /* 0x0000040000057882 */ /* 0x000fe20000000000 */
[----:B------:R-:W-:Y:S01]  /*0e70*/  UMOV UR6, 0x20 ;  /* 0x0000002000067882 */ /* 0x000fe20000000000 */
[----:B------:R-:W-:Y:S01]  /*0e80*/  ELECT P0, URZ, PT ;  /* 0x0000000000ff782f */ /* 0x000fe20003800000 */
[----:B------:R-:W-:-:S04]  /*0e90*/  UIADD3 UR6, UPT, UPT, -UR6, 0x100000, URZ ;  /* 0x0010000006067890 */ /* 0x000fc8000fffe1ff */
[----:B------:R-:W-:Y:S02]  /*0ea0*/  USHF.L.U32 UR7, UR6, 0xb, URZ ;  /* 0x0000000b06077899 */ /* 0x000fe400080006ff */
[----:B------:R-:W-:Y:S02]  /*0eb0*/  USHF.L.U32 UR6, UR6, 0x1, URZ ;  /* 0x0000000106067899 */ /* 0x000fe400080006ff */
[----:B-1----:R-:W-:Y:S01]  /*0ec0*/  ULEA UR4, UR4, UR5, 0x18 ;  /* 0x0000000504047291 */ /* 0x002fe2000f8ec0ff */
[----:B------:R-:W1:Y:S11]  /*0ed0*/  FENCE.VIEW.ASYNC.S ;  /* 0x00000000000073c6 */ /* 0x000e760000000000 */
[----:B-1----:R1:W4:Y:S01]  /*0ee0*/  SYNCS.EXCH.64 URZ, [UR4+0x1b0], UR6 ;  /* 0x0001b00604ff75b2 */ /* 0x0023220008000100 */
[----:B------:R1:W1:Y:S01]  /*0ef0*/  SYNCS.EXCH.64 URZ, [UR4+0x1c0], UR6 ;  /* 0x0001c00604ff75b2 */ /* 0x0002620008000100 */
[----:B------:R1:W1:Y:S01]  /*0f00*/  SYNCS.EXCH.64 URZ, [UR4+0x1b8], UR6 ;  /* 0x0001b80604ff75b2 */ /* 0x0002620008000100 */
[----:B------:R1:W1:Y:S01]  /*0f10*/  SYNCS.EXCH.64 URZ, [UR4+0x1c8], UR6 ;  /* 0x0001c80604ff75b2 */ /* 0x0002620008000100 */
[----:B------:R-:W-:Y:S01]  /*0f20*/  NOP ;  /* 0x0000000000007918 */ /* 0x000fe20000000000 */
.L_x_15:
[----:B------:R-:W-:-:S05]  /*0f30*/  CS2R.32 R3, SR_CgaSize ;  /* 0x0000000000037805 */ /* 0x000fca0000008a00 */
[----:B------:R-:W-:-:S05]  /*0f40*/  IMAD R3, R3, -0xa0, RZ ;  /* 0xffffff6003037824 */ /* 0x000fca00078e02ff */
[----:B------:R-:W-:-:S14]  /*0f50*/  R2UR UR5, R3 ;  /* 0x00000000030572ca */ /* 0x000fdc00000e0000 */
[----:B------:R-:W2:Y:S01]  /*0f60*/  LDCU UR5, c[0x0][UR5+0x2b0] ;  /* 0x00005600050577ac */ /* 0x000ea20008000800 */
[----:B------:R-:W-:Y:S01]  /*0f70*/  I2FP.F32.U32 R3, UR46 ;  /* 0x0000002e00037c45 */ /* 0x000fe20008201000 */
[----:B------:R-:W-:Y:S01]  /*0f80*/  NOP ;  /* 0x0000000000007918 */ /* 0x000fe20000000000 */
[----:B------:R-:W-:Y:S02]  /*0f90*/  I2FP.F32.U32 R0, UR47 ;  /* 0x0000002f00007c45 */ /* 0x000fe40008201000 */
[----:B------:R-:W-:-:S06]  /*0fa0*/  RPCMOV.32 Rpc.LO, R2 ;  /* 0x0000000200007352 */ /* 0x000fcc0000000000 */
[----:B------:R-:W-:-:S05]  /*0fb0*/  CS2R.32 R2, SR_CgaSize ;  /* 0x0000000000027805 */ /* 0x000fca0000008a00 */
[----:B------:R-:W-:-:S05]  /*0fc0*/  IMAD R2, R2, -0xa0, RZ ;  /* 0xffffff6002027824 */ /* 0x000fca00078e02ff */
[----:B-1----:R-:W-:Y:S02]  /*0fd0*/  R2UR UR4, R2 ;  /* 0x00000000020472ca */ /* 0x002fe400000e0000 */
[----:B------:R-:W-:-:S12]  /*0fe0*/  RPCMOV.32 R2, Rpc.LO ;  /* 0x0000000000027353 */ /* 0x000fd80000000000 */
[----:B------:R-:W1:Y:S01]  /*0ff0*/  LDCU UR4, c[0x0][UR4+0x2b4] ;  /* 0x00005680040477ac */ /* 0x000e620008000800 */
[----:B------:R-:W1:Y:S01]  /*1000*/  S2UR UR36, SR_CTAID.Z ;  /* 0x00000000002479c3 */ /* 0x000e620000002700 */
[----:B------:R-:W3:Y:S01]  /*1010*/  LDCU UR19, c[0x0][0xb24] ;  /* 0x00016480ff1377ac */ /* 0x000ee20008000800 */
[----:B------:R-:W-:-:S06]  /*1020*/  RPCMOV.32 Rpc.LO, R2 ;  /* 0x0000000200007352 */ /* 0x000fcc0000000000 */
[----:B------:R-:W-:-:S05]  /*1030*/  CS2R.32 R2, SR_CgaSize ;  /* 0x0000000000027805 */ /* 0x000fca0000008a00 */
[----:B------:R-:W-:-:S05]  /*1040*/  IMAD R2, R2, -0xa0, RZ ;  /* 0xffffff6002027824 */ /* 0x000fca00078e02ff */
[----:B------:R-:W-:Y:S02]  /*1050*/  R2UR UR59, R2 ;  /* 0x00000000023b72ca */ /* 0x000fe400000e0000 */
[----:B------:R-:W-:-:S12]  /*1060*/  RPCMOV.32 R2, Rpc.LO ;  /* 0x0000000000027353 */ /* 0x000fd80000000000 */
[----:B------:R-:W4:Y:S01]  /*1070*/  LDCU UR59, c[0x0][UR59+0x2a0] ;  /* 0x000054003b3b77ac */ /* 0x000f220008000800 */
[----:B------:R-:W-:-:S06]  /*1080*/  RPCMOV.32 Rpc.LO, R2 ;  /* 0x0000000200007352 */ /* 0x000fcc0000000000 */
[----:B------:R-:W-:-:S05]  /*1090*/  CS2R.32 R2, SR_CgaSize ;  /* 0x0000000000027805 */ /* 0x000fca0000008a00 */
[----:B------:R-:W-:-:S05]  /*10a0*/  IMAD R2, R2, -0xa0, RZ ;  /* 0xffffff6002027824 */ /* 0x000fca00078e02ff */
[----:B------:R-:W-:Y:S02]  /*10b0*/  R2UR UR58, R2 ;  /* 0x00000000023a72ca */ /* 0x000fe400000e0000 */
[----:B------:R-:W-:-:S12]  /*10c0*/  RPCMOV.32 R2, Rpc.LO ;  /* 0x0000000000027353 */ /* 0x000fd80000000000 */
[----:B------:R-:W4:Y:S01]  /*10d0*/  LDCU UR58, c[0x0][UR58+0x2a4] ;  /* 0x000054803a3a77ac */ /* 0x000f220008000800 */
[----:B--2---:R-:W-:Y:S01]  /*10e0*/  FMUL R3, R3, UR5 ;  /* 0x0000000503037c20 */ /* 0x004fe20008400000 */
[----:B-1----:R-:W-:-:S05]  /*10f0*/  FMUL R0, R0, UR4 ;  /* 0x0000000400007c20 */ /* 0x002fca0008400000 */
[----:B------:R-:W1:Y:S01]  /*1100*/  F2I.U32.TRUNC.NTZ R3, R3 ;  /* 0x0000000300037305 */ /* 0x000e62000020f000 */
[----:B---3--:R-:W-:-:S07]  /*1110*/  UISETP.GE.AND UP0, UPT, UR19, 0x1, UPT ;  /* 0x000000011300788c */ /* 0x008fce000bf06270 */
[----:B------:R-:W2:Y:S01]  /*1120*/  F2I.U32.TRUNC.NTZ R0, R0 ;  /* 0x0000000000007305 */ /* 0x000ea2000020f000 */
[----:B-1----:R-:W-:Y:S02]  /*1130*/  R2UR UR4, R3 ;  /* 0x00000000030472ca */ /* 0x002fe400000e0000 */
[----:B--2---:R-:W-:-:S11]  /*1140*/  R2UR UR6, R0 ;  /* 0x00000000000672ca */ /* 0x004fd600000e0000 */
[----:B------:R-:W-:-:S04]  /*1150*/  UIADD3 UR5, UPT, UPT, -UR4, URZ, URZ ;  /* 0x000000ff04057290 */ /* 0x000fc8000fffe1ff */
[----:B----4-:R-:W-:Y:S02]  /*1160*/  UIMAD UR59, UR59, UR5, UR46 ;  /* 0x000000053b3b72a4 */ /* 0x010fe4000f8e022e */
[----:B------:R-:W-:-:S04]  /*1170*/  UIADD3 UR4, UPT, UPT, -UR6, URZ, URZ ;  /* 0x000000ff06047290 */ /* 0x000fc8000fffe1ff */
[----:B------:R-:W-:Y:S01]  /*1180*/  UIMAD UR58, UR58, UR4, UR47 ;  /* 0x000000043a3a72a4 */ /* 0x000fe2000f8e022f */
[----:B------:R-:W-:Y:S06]  /*1190*/  BAR.SYNC.DEFER_BLOCKING 0x0 ;  /* 0x0000000000007b1d */ /* 0x000fec0000010000 */
[----:B------:R-:W-:Y:S05]  /*11a0*/  BRA.U !UP0, `(.L_x_16) ;  /* 0x0000000108d47547 */ /* 0x000fea000b800000 */
[----:B------:R-:W1:Y:S01]  /*11b0*/  LDCU.128 UR20, c[0x0][0xb10] ;  /* 0x00016200ff1477ac */ /* 0x000e620008000c00 */
[----:B------:R-:W2:Y:S01]  /*11c0*/  LDCU UR6, c[0x0][0x370] ;  /* 0x00006e00ff0677ac */ /* 0x000ea20008000800 */
[----:B------:R-:W3:Y:S01]  /*11d0*/  LDCU UR4, c[0x0][0x374] ;  /* 0x00006e80ff0477ac */ /* 0x000ee20008000800 */
[----:B------:R-:W4:Y:S01]  /*11e0*/  LDCU UR24, c[0x0][0xb0c] ;  /* 0x00016180ff1877ac */ /* 0x000f220008000800 */
[----:B------:R-:W4:Y:S01]  /*11f0*/  LDCU UR5, c[0x0][0xb20] ;  /* 0x00016400ff0577ac */ /* 0x000f220008000800 */
[----:B------:R-:W4:Y:S01]  /*1200*/  LDCU.64 UR16, c[0x0][0xb28] ;  /* 0x00016500ff1077ac */ /* 0x000f220008000a00 */
[----:B-1----:R-:W-:Y:S02]  /*1210*/  UISETP.NE.AND UP0, UPT, UR22, 0x1, UPT ;  /* 0x000000011600788c */ /* 0x002fe4000bf05270 */
[----:B---3--:R-:W-:Y:S02]  /*1220*/  UIMAD.WIDE.U32 UR8, UR4, UR23, URZ ;  /* 0x00000017040872a5 */ /* 0x008fe4000f8e00ff */
[----:B--2---:R-:W-:-:S02]  /*1230*/  UIMAD.WIDE.U32 UR10, UR6, UR20, URZ ;  /* 0x00000014060a72a5 */ /* 0x004fc4000f8e00ff */
[----:B----4-:R-:W-:Y:S02]  /*1240*/  UISETP.NE.AND UP1, UPT, UR24, 0x1, UPT ;  /* 0x000000011800788c */ /* 0x010fe4000bf25270 */
[----:B------:R-:W-:Y:S01]  /*1250*/  UISETP.NE.AND UP4, UPT, UR19, 0x1, UPT ;  /* 0x000000011300788c */ /* 0x000fe2000bf85270 */
[----:B------:R-:W-:Y:S02]  /*1260*/  UMOV UR8, UR9 ;  /* 0x0000000900087c82 */ /* 0x000fe40008000000 */
[----:B------:R-:W-:Y:S01]  /*1270*/  UMOV UR10, UR11 ;  /* 0x0000000b000a7c82 */ /* 0x000fe20008000000 */
[----:B------:R-:W-:Y:S02]  /*1280*/  @UP0 USHF.R.U32.HI UR4, URZ, UR5, UR8 ;  /* 0x00000005ff040299 */ /* 0x000fe40008011608 */
[----:B------:R-:W-:Y:S02]  /*1290*/  UIMAD.WIDE.U32 UR12, UR47, UR23, URZ ;  /* 0x000000172f0c72a5 */ /* 0x000fe4000f8e00ff */
[----:B------:R-:W-:-:S02]  /*12a0*/  UIMAD.WIDE.U32 UR8, UR4, UR16, URZ ;  /* 0x00000010040872a5 */ /* 0x000fc4000f8e00ff */
[----:B------:R-:W-:Y:S02]  /*12b0*/  @UP1 USHF.R.U32.HI UR6, URZ, UR21, UR10 ;  /* 0x00000015ff061299 */ /* 0x000fe4000801160a */
[----:B------:R-:W-:Y:S02]  /*12c0*/  UIMAD.WIDE.U32 UR14, UR46, UR20, URZ ;  /* 0x000000142e0e72a5 */ /* 0x000fe4000f8e00ff */
[----:B------:R-:W-:Y:S01]  /*12d0*/  UIMAD.WIDE.U32 UR10, UR6, UR16, URZ ;  /* 0x00000010060a72a5 */ /* 0x000fe2000f8e00ff */
[----:B------:R-:W-:Y:S01]  /*12e0*/  UMOV UR12, UR13 ;  /* 0x0000000d000c7c82 */ /* 0x000fe20008000000 */
[----:B------:R-:W-:Y:S01]  /*12f0*/  UMOV UR8, UR9 ;  /* 0x0000000900087c82 */ /* 0x000fe20008000000 */
[----:B------:R-:W-:Y:S02]  /*1300*/  USHF.R.U32.HI UR12, URZ, UR5, UR12 ;  /* 0x00000005ff0c7299 */ /* 0x000fe4000801160c */
[----:B------:R-:W-:Y:S01]  /*1310*/  @UP4 USHF.R.U32.HI UR4, URZ, UR17, UR8 ;  /* 0x00000011ff044299 */ /* 0x000fe20008011608 */
[----:B------:R-:W-:Y:S01]  /*1320*/  UMOV UR14, UR15 ;  /* 0x0000000f000e7c82 */ /* 0x000fe20008000000 */
[----:B------:R-:W-:Y:S01]  /*1330*/  UMOV UR10, UR11 ;  /* 0x0000000b000a7c82 */ /* 0x000fe20008000000 */
[----:B------:R-:W-:-:S02]  /*1340*/  USHF.R.U32.HI UR14, URZ, UR21, UR14 ;  /* 0x00000015ff0e7299 */ /* 0x000fc4000801160e */
[----:B------:R-:W-:Y:S02]  /*1350*/  USEL UR5, UR47, UR12, !UP0 ;  /* 0x0000000c2f057287 */ /* 0x000fe4000c000000 */
[----:B------:R-:W-:Y:S02]  /*1360*/  @UP4 USHF.R.U32.HI UR6, URZ, UR17, UR10 ;  /* 0x00000011ff064299 */ /* 0x000fe4000801160a */
[----:B------:R-:W-:Y:S02]  /*1370*/  UIMAD UR7, UR4, UR19, URZ ;  /* 0x00000013040772a4 */ /* 0x000fe4000f8e02ff */
[----:B------:R-:W-:Y:S02]  /*1380*/  USEL UR4, UR46, UR14, !UP1 ;  /* 0x0000000e2e047287 */ /* 0x000fe4000c800000 */
[----:B------:R-:W-:Y:S02]  /*1390*/  UIMAD UR10, UR6, UR19, URZ ;  /* 0x00000013060a72a4 */ /* 0x000fe4000f8e02ff */
[----:B------:R-:W-:-:S02]  /*13a0*/  UISETP.GE.AND UP0, UPT, UR5, UR7, UPT ;  /* 0x000000070500728c */ /* 0x000fc4000bf06270 */
[----:B------:R-:W-:Y:S02]  /*13b0*/  UIMAD.WIDE.U32 UR8, UR5, UR16, URZ ;  /* 0x00000010050872a5 */ /* 0x000fe4000f8e00ff */
[----:B------:R-:W-:Y:S02]  /*13c0*/  UISETP.GE.OR UP0, UPT, UR4, UR10, UP0 ;  /* 0x0000000a0400728c */ /* 0x000fe40008706670 */
[----:B------:R-:W-:Y:S02]  /*13d0*/  UIMAD.WIDE.U32 UR10, UR4, UR16, URZ ;  /* 0x00000010040a72a5 */ /* 0x000fe4000f8e00ff */
[----:B------:R-:W-:Y:S01]  /*13e0*/  UIADD3 UR10, UPT, UPT, -UR4, URZ, URZ ;  /* 0x000000ff040a7290 */ /* 0x000fe2000fffe1ff */
[----:B------:R-:W-:Y:S01]  /*13f0*/  UMOV UR8, UR9 ;  /* 0x0000000900087c82 */ /* 0x000fe20008000000 */
[----:B------:R-:W-:Y:S02]  /*1400*/  UIADD3 UR9, UPT, UPT, -UR5, URZ, URZ ;  /* 0x000000ff05097290 */ /* 0x000fe4000fffe1ff */
[----:B------:R-:W-:-:S03]  /*1410*/  USHF.R.U32.HI UR8, URZ, UR17, UR8 ;  /* 0x00000011ff087299 */ /* 0x000fc60008011608 */
[----:B------:R-:W-:Y:S01]  /*1420*/  @!UP0 UMOV UR7, UR11 ;  /* 0x0000000b00078c82 */ /* 0x000fe20008000000 */
[----:B------:R-:W-:Y:S02]  /*1430*/  UIMAD UR47, UR22, UR9, UR47 ;  /* 0x00000009162f72a4 */ /* 0x000fe4000f8e022f */
[----:B------:R-:W-:Y:S02]  /*1440*/  USEL UR8, UR5, UR8, !UP4 ;  /* 0x0000000805087287 */ /* 0x000fe4000e000000 */
[----:B------:R-:W-:Y:S02]  /*1450*/  @!UP0 USHF.R.U32.HI UR7, URZ, UR17, UR7 ;  /* 0x00000011ff078299 */ /* 0x000fe40008011607 */
[----:B------:R-:W-:Y:S02]  /*1460*/  UIADD3 UR9, UPT, UPT, -UR8, URZ, URZ ;  /* 0x000000ff08097290 */ /* 0x000fe4000fffe1ff */
[----:B------:R-:W-:Y:S02]  /*1470*/  @!UP0 USEL UR7, UR4, UR7, !UP4 ;  /* 0x0000000704078287 */ /* 0x000fe4000e000000 */
[----:B------:R-:W-:-:S02]  /*1480*/  UIMAD UR9, UR19, UR9, UR5 ;  /* 0x00000009130972a4 */ /* 0x000fc4000f8e0205 */
[----:B------:R-:W-:Y:S02]  /*1490*/  @!UP0 UIADD3 UR8, UPT, UPT, UR8, -UR7, URZ ;  /* 0x8000000708088290 */ /* 0x000fe4000fffe0ff */
[----:B------:R-:W-:Y:S02]  /*14a0*/  @!UP0 UIMAD UR7, UR9, UR6, UR7 ;  /* 0x00000006090782a4 */ /* 0x000fe4000f8e0207 */
[----:B------:R-:W-:Y:S02]  /*14b0*/  @!UP0 UIMAD UR5, UR8, UR19, UR4 ;  /* 0x00000013080582a4 */ /* 0x000fe4000f8e0204 */
[----:B------:R-:W-:Y:S02]  /*14c0*/  UIMAD UR6, UR24, UR10, UR46 ;  /* 0x0000000a180672a4 */ /* 0x000fe4000f8e022e */
[----:B------:R-:W-:Y:S01]  /*14d0*/  UIMAD UR47, UR5, UR22, UR47 ;  /* 0x00000016052f72a4 */ /* 0x000fe2000f8e022f */
[----:B------:R-:W-:Y:S02]  /*14e0*/  @!UP0 UMOV UR4, UR7 ;  /* 0x0000000700048c82 */ /* 0x000fe40008000000 */
[----:B------:R-:W-:-:S12]  /*14f0*/  UIMAD UR46, UR4, UR24, UR6 ;  /* 0x00000018042e72a4 */ /* 0x000fd8000f8e0206 */
.L_x_16:
[----:B------:R-:W1:Y:S01]  /*1500*/  LDCU UR4, c[0x0][0xb30] ;  /* 0x00016600ff0477ac */ /* 0x000e620008000800 */
[----:B------:R-:W2:Y:S01]  /*1510*/  S2UR UR5, SR_CgaCtaId ;  /* 0x00000000000579c3 */ /* 0x000ea20000008800 */
[----:B-1----:R-:W-:-:S09]  /*1520*/  UISETP.NE.AND UP0, UPT, UR4, 0x1, UPT ;  /* 0x000000010400788c */ /* 0x002fd2000bf05270 */
[----:B--2---:R-:W-:Y:S05]  /*1530*/  BRA.U UP0, `(.L_x_17) ;  /* 0x0000000100447547 */ /* 0x004fea000b800000 */
[----:B------:R-:W1:Y:S01]  /*1540*/  LDCU.128 UR12, c[0x0][0xb10] ;  /* 0x00016200ff0c77ac */ /* 0x000e620008000c00 */
[----:B------:R-:W2:Y:S01]  /*1550*/  LDCU UR10, c[0x0][0xb0c] ;  /* 0x00016180ff0a77ac */ /* 0x000ea20008000800 */
[----:B------:R-:W3:Y:S01]  /*1560*/  LDCU UR4, c[0x0][0xb20] ;  /* 0x00016400ff0477ac */ /* 0x000ee20008000800 */
[----:B-1----:R-:W-:Y:S02]  /*1570*/  UIMAD.WIDE.U32 UR8, UR46, UR12, URZ ;  /* 0x0000000c2e0872a5 */ /* 0x002fe4000f8e00ff */
[----:B------:R-:W-:Y:S02]  /*1580*/  UIMAD.WIDE.U32 UR6, UR47, UR15, URZ ;  /* 0x0000000f2f0672a5 */ /* 0x000fe4000f8e00ff */
[----:B--2---:R-:W-:Y:S02]  /*1590*/  UISETP.NE.AND UP1, UPT, UR10, 0x1, UPT ;  /* 0x000000010a00788c */ /* 0x004fe4000bf25270 */
[----:B------:R-:W-:Y:S01]  /*15a0*/  UISETP.NE.AND UP0, UPT, UR14, 0x1, UPT ;  /* 0x000000010e00788c */ /* 0x000fe2000bf05270 */
[----:B------:R-:W-:-:S02]  /*15b0*/  UMOV UR8, UR9 ;  /* 0x0000000900087c82 */ /* 0x000fc40008000000 */
[----:B------:R-:W-:Y:S01]  /*15c0*/  UMOV UR6, UR7 ;  /* 0x0000000700067c82 */ /* 0x000fe20008000000 */
[----:B------:R-:W-:Y:S02]  /*15d0*/  USHF.R.U32.HI UR8, URZ, UR13, UR8 ;  /* 0x0000000dff087299 */ /* 0x000fe40008011608 */
[----:B---3--:R-:W-:Y:S02]  /*15e0*/  USHF.R.U32.HI UR4, URZ, UR4, UR6 ;  /* 0x00000004ff047299 */ /* 0x008fe40008011606 */
[----:B------:R-:W-:Y:S02]  /*15f0*/  USEL UR6, UR46, UR8, !UP1 ;  /* 0x000000082e067287 */ /* 0x000fe4000c800000 */
[----:B------:R-:W-:-:S04]  /*1600*/  USEL UR4, UR47, UR4, !UP0 ;  /* 0x000000042f047287 */ /* 0x000fc8000c000000 */
[----:B------:R-:W-:Y:S02]  /*1610*/  UIADD3 UR7, UPT, UPT, UR6, -UR4, URZ ;  /* 0x8000000406077290 */ /* 0x000fe4000fffe0ff */
[----:B------:R-:W-:Y:S02]  /*1620*/  UIADD3 UR4, UPT, UPT, -UR6, UR4, URZ ;  /* 0x0000000406047290 */ /* 0x000fe4000fffe1ff */
[----:B------:R-:W-:Y:S02]  /*1630*/  UIMAD UR47, UR7, UR14, UR47 ;  /* 0x0000000e072f72a4 */ /* 0x000fe4000f8e022f */
[----:B------:R-:W-:-:S12]  /*1640*/  UIMAD UR46, UR4, UR10, UR46 ;  /* 0x0000000a042e72a4 */ /* 0x000fd8000f8e022e */
.L_x_17:
[----:B------:R-:W-:Y:S01]  /*1650*/  BAR.SYNC.DEFER_BLOCKING 0x0 ;  /* 0x0000000000007b1d */ /* 0x000fe20000010000 */
[----:B------:R-:W-:Y:S01]  /*1660*/  UISETP.NE.AND UP0, UPT, UR18, 0x2, UPT ;  /* 0x000000021200788c */ /* 0x000fe2000bf05270 */
[----:B------:R-:W-:Y:S02]  /*1670*/  ISETP.NE.OR P3, PT, R4, 0x2, !P3 ;  /* 0x000000020400780c */ /* 0x000fe40005f65670 */
[----:B------:R-:W-:Y:S02]  /*1680*/  LOP3.LUT R0, R2, 0x1f, RZ, 0xc0, !PT ;  /* 0x0000001f02007812 */ /* 0x000fe400078ec0ff */
[----:B------:R-:W1:Y:S04]  /*1690*/  LDCU UR15, c[0x0][0xb24] ;  /* 0x00016480ff0f77ac */ /* 0x000e680008000800 */
[----:B------:R-:W-:Y:S05]  /*16a0*/  BRA.U UP0, `(.L_x_18) ;  /* 0x0000001900c87547 */ /* 0x000fea000b800000 */
[----:B------:R-:W2:Y:S01]  /*16b0*/  LDCU UR7, c[0x0][0x38c] ;  /* 0x00007180ff0777ac */ /* 0x000ea20008000800 */
[----:B------:R-:W-:Y:S01]  /*16c0*/  PLOP3.LUT P1, PT, PT, PT, UP3, 0x80, 0x8 ;  /* 0x000000000008781c */ /* 0x000fe20003f2f038 */
[----:B------:R-:W-:Y:S01]  /*16d0*/  IMAD.MOV.U32 R12, RZ, RZ, 0x1 ;  /* 0x00000001ff0c7424 */ /* 0x000fe200078e00ff */
[----:B------:R-:W-:Y:S02]  /*16e0*/  ISETP.EQ.OR P2, PT, R0, RZ, P3 ;  /* 0x000000ff0000720c */ /* 0x000fe40001f42670 */
[----:B------:R-:W-:Y:S02]  /*16f0*/  CS2R R10, SRZ ;  /* 0x00000000000a7805 */ /* 0x000fe4000001ff00 */
[----:B------:R-:W-:Y:S01]  /*1700*/  PLOP3.LUT P1, PT, P1, PT, PT, 0x8, 0x80 ;  /* 0x000000000080781c */ /* 0x000fe20000f2e170 */
[----:B------:R-:W-:Y:S01]  /*1710*/  IMAD.MOV.U32 R9, RZ, RZ, RZ ;  /* 0x000000ffff097224 */ /* 0x000fe200078e00ff */
[----:B------:R-:W3:Y:S01]  /*1720*/  LDCU UR40, c[0x0][0x370] ;  /* 0x00006e00ff2877ac */ /* 0x000ee20008000800 */
[----:B------:R-:W-:Y:S01]  /*1730*/  IMAD.MOV.U32 R8, RZ, RZ, 0x1 ;  /* 0x00000001ff087424 */ /* 0x000fe200078e00ff */
[----:B------:R-:W4:Y:S01]  /*1740*/  LDCU.64 UR26, c[0x0][0x348] ;  /* 0x00006900ff1a77ac */ /* 0x000f220008000a00 */
[----:B------:R-:W1:Y:S01]  /*1750*/  LDCU UR39, c[0x0][0x374] ;  /* 0x00006e80ff2777ac */ /* 0x000e620008000800 */
[----:B--2---:R-:W-:-:S02]  /*1760*/  UIADD3 UR6, UPT, UPT, UR7, 0x1f, URZ ;  /* 0x0000001f07067890 */ /* 0x004fc4000fffe0ff */
[----:B------:R-:W-:Y:S02]  /*1770*/  UIADD3 UR44, UPT, UPT, UR7, 0x3e, URZ ;  /* 0x0000003e072c7890 */ /* 0x000fe4000fffe0ff */
[----:B------:R-:W-:-:S04]  /*1780*/  USHF.R.S32.HI UR4, URZ, 0x1f, UR6 ;  /* 0x0000001fff047899 */ /* 0x000fc80008011406 */
[----:B------:R-:W-:Y:S02]  /*1790*/  ULEA.HI UR4, UR4, UR6, URZ, 0x5 ;  /* 0x0000000604047291 */ /* 0x000fe4000f8f28ff */
[----:B------:R-:W-:Y:S02]  /*17a0*/  UIADD3 UR6, UPT, UPT, UR7, -0x1, URZ ;  /* 0xffffffff07067890 */ /* 0x000fe4000fffe0ff */
[----:B------:R-:W-:Y:S02]  /*17b0*/  USHF.R.S32.HI UR42, URZ, 0x5, UR4 ;  /* 0x00000005ff2a7899 */ /* 0x000fe40008011404 */
[----:B------:R-:W-:Y:S02]  /*17c0*/  UISETP.GE.U32.AND UP1, UPT, UR6, -0x3f, UPT ;  /* 0xffffffc10600788c */ /* 0x000fe4000bf26070 */
[----:B------:R-:W-:Y:S01]  /*17d0*/  UISETP.LT.U32.AND UP0, UPT, UR42, 0x14, UPT ;  /* 0x000000142a00788c */ /* 0x000fe2000bf01070 */
[----:B------:R-:W-:-:S03]  /*17e0*/  UMOV UR7, URZ ;  /* 0x000000ff00077c82 */ /* 0x000fc60008000000 */
[----:B------:R-:W-:-:S04]  /*17f0*/  USEL UR41, UR42, 0x14, UP0 ;  /* 0x000000142a297887 */ /* 0x000fc80008000000 */
[----:B------:R-:W-:Y:S02]  /*1800*/  UIADD3 UR21, UPT, UPT, UR41, -0x1, URZ ;  /* 0xffffffff29157890 */ /* 0x000fe4000fffe0ff */
[----:B------:R-:W-:Y:S02]  /*1810*/  @UP1 UIADD3 UR21, UPT, UPT, UR41, URZ, URZ ;  /* 0x000000ff29151290 */ /* 0x000fe4000fffe0ff */
[----:B------:R-:W-:Y:S02]  /*1820*/  UIADD3 UR43, UPT, UPT, UR42, -UR41, URZ ;  /* 0x800000292a2b7290 */ /* 0x000fe4000fffe0ff */
[----:B-1-34-:R-:W-:-:S12]  /*1830*/  UIADD3 UR21, UPT, UPT, UR21, 0x1, URZ ;  /* 0x0000000115157890 */ /* 0x01afd8000fffe0ff */
.L_x_36:
[----:B------:R-:W-:Y:S01]  /*1840*/  UISETP.NE.AND UP0, UPT, UR5, URZ, UPT ;  /* 0x000000ff0500728c */ /* 0x000fe2000bf05270 */
[----:B-1----:R-:W1:Y:S08]  /*1850*/  S2UR UR5, SR_CgaCtaId ;  /* 0x00000000000579c3 */ /* 0x002e700000008800 */
[----:B------:R-:W-:Y:S05]  /*1860*/  BRA.U UP0, `(.L_x_19) ;  /* 0x0000000100347547 */ /* 0x000fea000b800000 */
[----:B------:R-:W2:Y:S01]  /*1870*/  S2R R0, SR_CgaCtaId ;  /* 0x0000000000007919 */ /* 0x000ea20000008800 */
[----:B------:R-:W-:Y:S02]  /*1880*/  MOV R3, 0x400 ;  /* 0x0000040000037802 */ /* 0x000fe40000000f00 */
[----:B------:R-:W-:Y:S02]  /*1890*/  SHF.L.U32 R2, R8, 0x1f, RZ ;  /* 0x0000001f08027819 */ /* 0x000fe400000006ff */
[----:B--2---:R-:W-:-:S05]  /*18a0*/  LEA R0, R0, R3, 0x18 ;  /* 0x0000000300007211 */ /* 0x004fca00078ec0ff */
[----:B------:R-:W-:-:S04]  /*18b0*/  IMAD R3, R9, 0x8, R0 ;  /* 0x0000000809037824 */ /* 0x000fc800078e0200 */
[----:B------:R-:W2:Y:S02]  /*18c0*/  SYNCS.PHASECHK.TRANS64.TRYWAIT P0, [R3+URZ+0x1c0], R2 ;  /* 0x0001c002030075a7 */ /* 0x000ea400080011ff */
[----:B--2---:R-:W-:Y:S05]  /*18d0*/  @!P0 BRA `(.L_x_20) ;  /* 0x0000008400d08947 */ /* 0x004fea0003800000 */
.L_x_114:
[----:B------:R-:W-:Y:S01]  /*18e0*/  VIADD R9, R9, 0x1 ;  /* 0x0000000109097836 */ /* 0x000fe20000000000 */
[----:B------:R2:W-:Y:S04]  /*18f0*/  SYNCS.ARRIVE.TRANS64.A1T0 RZ, [R3+URZ+0x1b0], RZ ;  /* 0x0001b0ff03ff79a7 */ /* 0x0005e800081000ff */
[----:B------:R-:W-:-:S04]  /*1900*/  ISETP.NE.AND P0, PT, R9, 0x2, PT ;  /* 0x000000020900780c */ /* 0x000fc80003f05270 */
[----:B------:R-:W-:Y:S02]  /*1910*/  SEL R9, R9, RZ, P0 ;  /* 0x000000ff09097207 */ /* 0x000fe40000000000 */
[----:B--2---:R-:W-:-:S04]  /*1920*/  SEL R3, RZ, 0x1, P0 ;  /* 0x00000001ff037807 */ /* 0x004fc80000000000 */
[----:B------:R-:W-:-:S07]  /*1930*/  LOP3.LUT R8, R8, R3, RZ, 0x3c, !PT ;  /* 0x0000000308087212 */ /* 0x000fce00078e3cff */
.L_x_19:
[----:B------:R-:W-:Y:S01]  /*1940*/  UMOV UR4, 0x400 ;  /* 0x0000040000047882 */ /* 0x000fe20000000000 */
[----:B------:R-:W-:Y:S01]  /*1950*/  SHF.L.U32 R0, R12, 0x1f, RZ ;  /* 0x0000001f0c007819 */ /* 0x000fe200000006ff */
[----:B-1----:R-:W-:Y:S02]  /*1960*/  ULEA UR4, UR5, UR4, 0x18 ;  /* 0x0000000405047291 */ /* 0x002fe4000f8ec0ff */
[----:B------:R-:W-:Y:S02]  /*1970*/  UISETP.GE.U32.AND UP0, UPT, UR44, 0x3f, UPT ;  /* 0x0000003f2c00788c */ /* 0x000fe4000bf06070 */
[----:B------:R-:W-:Y:S02]  /*1980*/  ULEA UR6, UR7, UR4, 0x3 ;  /* 0x0000000407067291 */ /* 0x000fe4000f8e18ff */
[----:B------:R-:W-:Y:S02]  /*1990*/  USHF.L.U32 UR35, UR46, 0x7, URZ ;  /* 0x000000072e237899 */ /* 0x000fe400080006ff */
[----:B------:R-:W-:Y:S01]  /*19a0*/  UIMAD UR11, UR47, 0xa0, URZ ;  /* 0x000000a02f0b78a4 */ /* 0x000fe2000f8e02ff */
[----:B------:R-:W-:-:S04]  /*19b0*/  UMOV UR14, URZ ;  /* 0x000000ff000e7c82 */ /* 0x000fc80008000000 */
[----:B------:R1:W2:Y:S01]  /*19c0*/  SYNCS.PHASECHK.TRANS64.TRYWAIT P0, [UR6+0xa0], R0 ;  /* 0x0000a000ff0075a7 */ /* 0x0002a20008001106 */
[----:B------:R-:W-:Y:S06]  /*19d0*/  BRA.U !UP0, `(.L_x_21) ;  /* 0x0000000108a87547 */ /* 0x000fec000b800000 */
[----:B------:R-:W-:Y:S01]  /*19e0*/  UMOV UR13, URZ ;  /* 0x000000ff000d7c82 */ /* 0x000fe20008000000 */
[----:B------:R-:W-:-:S05]  /*19f0*/  UMOV UR6, UR7 ;  /* 0x0000000700067c82 */ /* 0x000fca0008000000 */
.L_x_26:
[----:B--2---:R-:W-:Y:S01]  /*1a00*/  @!P3 MOV R2, 0x2400 ;  /* 0x000024000002b802 */ /* 0x004fe20000000f00 */
[----:B---3--:R-:W-:Y:S01]  /*1a10*/  ULEA UR33, UR6, UR4, 0x3 ;  /* 0x0000000406217291 */ /* 0x008fe2000f8e18ff */
[----:B--2-4-:R-:W-:Y:S11]  /*1a20*/  @P0 BRA `(.L_x_22) ;  /* 0x00000000000c0947 */ /* 0x014ff60003800000 */
[----:B------:R-:W-:Y:S04]  /*1a30*/  SHF.L.U32 R3, R12, 0x1f, RZ ;  /* 0x0000001f0c037819 */ /* 0x000fe800000006ff */
[----:B------:R-:W2:Y:S02]  /*1a40*/  SYNCS.PHASECHK.TRANS64.TRYWAIT P0, [UR33+0xa0], R3 ;  /* 0x0000a003ff0075a7 */ /* 0x000ea40008001121 */
[----:B--2---:R-:W-:Y:S05]  /*1a50*/  @!P0 BRA `(.L_x_23) ;  /* 0x0000008400848947 */ /* 0x004fea0003800000 */
.L_x_22:
[----:B------:R2:W-:Y:S01]  /*1a60*/  @!P3 SYNCS.ARRIVE.TRANS64 RZ, [UR33], R2 ;  /* 0x00000002ffffb9a7 */ /* 0x0005e20008000021 */
[----:B------:R-:W-:Y:S04]  /*1a70*/  BSSY.RECONVERGENT B0, `(.L_x_24) ;  /* 0x0000003000007945 */ /* 0x000fe80003800200 */
[----:B------:R-:W-:Y:S05]  /*1a80*/  @P2 BRA `(.L_x_25) ;  /* 0x0000000000042947 */ /* 0x000fea0003800000 */
[----:B------:R-:W-:Y:S05]  /*1a90*/  BPT.TRAP 0x1 ;  /* 0x000000040000795c */ /* 0x000fea0000300000 */
.L_x_25:
[----:B------:R-:W-:Y:S05]  /*1aa0*/  BSYNC.RECONVERGENT B0 ;  /* 0x0000000000007941 */ /* 0x000fea0003800200 */
.L_x_24:
[----:B------:R-:W-:Y:S02]  /*1ab0*/  UIADD3 UR7, UPT, UPT, UR6, 0x1, URZ ;  /* 0x0000000106077890 */ /* 0x000fe4000fffe0ff */
[----:B------:R-:W-:Y:S02]  /*1ac0*/  UIADD3 UR18, UP1, UPT, UR26, 0x80, URZ ;  /* 0x000000801a127890 */ /* 0x000fe4000ff3e0ff */
[----:B------:R-:W-:Y:S02]  /*1ad0*/  UISETP.NE.AND UP0, UPT, UR7, 0x14, UPT ;  /* 0x000000140700788c */ /* 0x000fe4000bf05270 */
[----:B------:R-:W-:Y:S02]  /*1ae0*/  ULEA UR32, UR6, UR4, 0xc ;  /* 0x0000000406207291 */ /* 0x000fe4000f8e60ff */
[----:B------:R-:W-:Y:S02]  /*1af0*/  USEL UR9, URZ, 0x1, UP0 ;  /* 0x00000001ff097887 */ /* 0x000fe40008000000 */
[----:B------:R-:W-:Y:S02]  /*1b00*/  USEL UR7, UR7, URZ, UP0 ;  /* 0x000000ff07077287 */ /* 0x000fe40008000000 */
[----:B------:R-:W-:Y:S02]  /*1b10*/  USHF.L.U32 UR34, UR13, 0x5, URZ ;  /* 0x000000050d227899 */ /* 0x000fe400080006ff */
[----:B------:R-:W-:Y:S01]  /*1b20*/  ULEA UR8, UR7, UR4, 0x3 ;  /* 0x0000000407087291 */ /* 0x000fe2000f8e18ff */
[----:B------:R-:W-:Y:S01]  /*1b30*/  LOP3.LUT R12, R12, UR9, RZ, 0x3c, !PT ;  /* 0x000000090c0c7c12 */ /* 0x000fe2000f8e3cff */
[----:B------:R-:W-:Y:S02]  /*1b40*/  UIADD3.X UR19, UPT, UPT, URZ, UR27, URZ, UP1, !UPT ;  /* 0x0000001bff137290 */ /* 0x000fe40008ffe4ff */
[----:B------:R-:W-:Y:S01]  /*1b50*/  UIADD3 UR32, UPT, UPT, UR32, 0xa400, URZ ;  /* 0x0000a40020207890 */ /* 0x000fe2000fffe0ff */
[----:B-1----:R-:W-:Y:S01]  /*1b60*/  SHF.L.U32 R0, R12, 0x1f, RZ ;  /* 0x0000001f0c007819 */ /* 0x002fe200000006ff */
[----:B------:R-:W-:Y:S02]  /*1b70*/  UIADD3 UR16, UP0, UPT, UR26, 0x180, URZ ;  /* 0x000001801a107890 */ /* 0x000fe4000ff1e0ff */
[----:B------:R-:W-:Y:S01]  /*1b80*/  UIADD3 UR13, UPT, UPT, UR13, 0x1, URZ ;  /* 0x000000010d0d7890 */ /* 0x000fe2000fffe0ff */
[----:B------:R3:W4:Y:S01]  /*1b90*/  SYNCS.PHASECHK.TRANS64.TRYWAIT P0, [UR8+0xa0], R0 ;  /* 0x0000a000ff0075a7 */ /* 0x0007220008001108 */
[----:B------:R-:W-:Y:S01]  /*1ba0*/  UIMAD UR8, UR6, 0x1400, UR4 ;  /* 0x00001400060878a4 */ /* 0x000fe2000f8e0204 */
[----:B------:R-:W-:Y:S01]  /*1bb0*/  UMOV UR22, 0x0 ;  /* 0x0000000000167882 */ /* 0x000fe20000000000 */
[----:B------:R-:W-:Y:S02]  /*1bc0*/  UMOV UR23, 0x10000000 ;  /* 0x1000000000177882 */ /* 0x000fe40000000000 */
[----:B------:R-:W-:Y:S01]  /*1bd0*/  UIADD3 UR8, UPT, UPT, UR8, 0x1e400, URZ ;  /* 0x0001e40008087890 */ /* 0x000fe2000fffe0ff */
[----:B------:R3:W-:Y:S01]  /*1be0*/  UTMALDG.3D [UR32], [UR18], desc[UR22] ;  /* 0x00001620120075b4 */ /* 0x0007e20008011000 */
[----:B------:R-:W-:Y:S01]  /*1bf0*/  UIADD3.X UR17, UPT, UPT, URZ, UR27, URZ, UP0, !UPT ;  /* 0x0000001bff117290 */ /* 0x000fe200087fe4ff */
[----:B------:R-:W-:Y:S01]  /*1c00*/  UMOV UR12, UR36 ;  /* 0x00000024000c7c82 */ /* 0x000fe20008000000 */
[----:B------:R-:W-:Y:S01]  /*1c10*/  UMOV UR9, UR33 ;  /* 0x0000002100097c82 */ /* 0x000fe20008000000 */
[----:B------:R-:W-:Y:S01]  /*1c20*/  UMOV UR10, UR34 ;  /* 0x00000022000a7c82 */ /* 0x000fe20008000000 */
[----:B------:R-:W-:Y:S01]  /*1c30*/  UISETP.NE.AND UP0, UPT, UR13, UR21, UPT ;  /* 0x000000150d00728c */ /* 0x000fe2000bf05270 */
[----:B------:R-:W-:Y:S01]  /*1c40*/  UMOV UR14, UR21 ;  /* 0x00000015000e7c82 */ /* 0x000fe20008000000 */
[----:B------:R-:W-:Y:S03]  /*1c50*/  UMOV UR6, UR7 ;  /* 0x0000000700067c82 */ /* 0x000fe60008000000 */
[----:B------:R3:W-:Y:S04]  /*1c60*/  UTMALDG.3D [UR8], [UR16], desc[UR22] ;  /* 0x00001608100075b4 */ /* 0x0007e80008011000 */
[----:B------:R-:W-:Y:S05]  /*1c70*/  BRA.U UP0, `(.L_x_26) ;  /* 0xfffffffd00607547 */ /* 0x000fea000b83ffff */
.L_x_21:
[----:B------:R-:W-:Y:S01]  /*1c80*/  ULEA UR6, UR7, UR4, 0x3 ;  /* 0x0000000407067291 */ /* 0x000fe2000f8e18ff */
[----:B-1-3--:R-:W-:Y:S01]  /*1c90*/  SHF.L.U32 R0, R12, 0x1f, RZ ;  /* 0x0000001f0c007819 */ /* 0x00afe200000006ff */
[----:B------:R-:W-:Y:S01]  /*1ca0*/  @!P1 SYNCS.ARRIVE.TRANS64.A1T0 RZ, [UR4+0x158], RZ ;  /* 0x000158ffffff99a7 */ /* 0x000fe20008100004 */
[----:B------:R-:W-:-:S06]  /*1cb0*/  UISETP.GT.AND UP0, UPT, UR42, UR41, UPT ;  /* 0x000000292a00728c */ /* 0x000fcc000bf04270 */
[----:B--2-4-:R1:W2:Y:S03]  /*1cc0*/  SYNCS.PHASECHK.TRANS64.TRYWAIT P0, [UR6+0xa0], R0 ;  /* 0x0000a000ff0075a7 */ /* 0x0142a60008001106 */
[----:B------:R-:W-:Y:S05]  /*1cd0*/  BRA.U !UP0, `(.L_x_27) ;  /* 0x0000000108ac7547 */ /* 0x000fea000b800000 */
[----:B------:R-:W-:Y:S01]  /*1ce0*/  UIADD3 UR13, UPT, UPT, UR43, UR14, URZ ;  /* 0x0000000e2b0d7290 */ /* 0x000fe2000fffe0ff */
[----:B------:R-:W-:-:S11]  /*1cf0*/  UMOV UR6, UR7 ;  /* 0x0000000700067c82 */ /* 0x000fd60008000000 */
.L_x_32:
[----:B--2---:R-:W-:Y:S01]  /*1d00*/  @!P3 MOV R2, 0x2400 ;  /* 0x000024000002b802 */ /* 0x004fe20000000f00 */
[----:B---3--:R-:W-:Y:S01]  /*1d10*/  ULEA UR17, UR6, UR4, 0x3 ;  /* 0x0000000406117291 */ /* 0x008fe2000f8e18ff */
[----:B--2-4-:R-:W-:Y:S11]  /*1d20*/  @P0 BRA `(.L_x_28) ;  /* 0x00000000000c0947 */ /* 0x014ff60003800000 */
[----:B------:R-:W-:Y:S04]  /*1d30*/  SHF.L.U32 R3, R12, 0x1f, RZ ;  /* 0x0000001f0c037819 */ /* 0x000fe800000006ff */
[----:B------:R-:W2:Y:S02]  /*1d40*/  SYNCS.PHASECHK.TRANS64.TRYWAIT P0, [UR17+0xa0], R3 ;  /* 0x0000a003ff0075a7 */ /* 0x000ea40008001111 */
[----:B--2---:R-:W-:Y:S05]  /*1d50*/  @!P0 BRA `(.L_x_29) ;  /* 0x0000008000dc8947 */ /* 0x004fea0003800000 */
.L_x_28:
[----:B------:R2:W-:Y:S01]  /*1d60*/  @!P3 SYNCS.ARRIVE.TRANS64 RZ, [UR17], R2 ;  /* 0x00000002ffffb9a7 */ /* 0x0005e20008000011 */
[----:B------:R-:W-:Y:S04]  /*1d70*/  BSSY.RECONVERGENT B0, `(.L_x_30) ;  /* 0x0000003000007945 */ /* 0x000fe80003800200 */
[----:B------:R-:W-:Y:S05]  /*1d80*/  @P2 BRA `(.L_x_31) ;  /* 0x0000000000042947 */ /* 0x000fea0003800000 */
[----:B------:R-:W-:Y:S05]  /*1d90*/  BPT.TRAP 0x1 ;  /* 0x000000040000795c */ /* 0x000fea0000300000 */
.L_x_31:
[----:B------:R-:W-:Y:S05]  /*1da0*/  BSYNC.RECONVERGENT B0 ;  /* 0x0000000000007941 */ /* 0x000fea0003800200 */
.L_x_30:
[----:B------:R-:W-:Y:S02]  /*1db0*/  UIADD3 UR7, UPT, UPT, UR6, 0x1, URZ ;  /* 0x0000000106077890 */ /* 0x000fe4000fffe0ff */
[----:B------:R-:W-:Y:S02]  /*1dc0*/  ULEA UR16, UR6, UR4, 0xc ;  /* 0x0000000406107291 */ /* 0x000fe4000f8e60ff */
[----:B------:R-:W-:Y:S02]  /*1dd0*/  UISETP.NE.AND UP0, UPT, UR7, 0x14, UPT ;  /* 0x000000140700788c */ /* 0x000fe4000bf05270 */
[----:B------:R-:W-:Y:S02]  /*1de0*/  UIADD3 UR24, UP1, UPT, UR26, 0x80, URZ ;  /* 0x000000801a187890 */ /* 0x000fe4000ff3e0ff */
[----:B------:R-:W-:Y:S02]  /*1df0*/  USEL UR9, URZ, 0x1, UP0 ;  /* 0x00000001ff097887 */ /* 0x000fe40008000000 */
[----:B------:R-:W-:Y:S02]  /*1e00*/  USEL UR7, UR7, URZ, UP0 ;  /* 0x000000ff07077287 */ /* 0x000fe40008000000 */
[----:B------:R-:W-:Y:S02]  /*1e10*/  USHF.L.U32 UR18, UR14, 0x5, URZ ;  /* 0x000000050e127899 */ /* 0x000fe400080006ff */
[----:B------:R-:W-:Y:S01]  /*1e20*/  ULEA UR8, UR7, UR4, 0x3 ;  /* 0x0000000407087291 */ /* 0x000fe2000f8e18ff */
[----:B------:R-:W-:Y:S01]  /*1e30*/  LOP3.LUT R12, R12, UR9, RZ, 0x3c, !PT ;  /* 0x000000090c0c7c12 */ /* 0x000fe2000f8e3cff */
[----:B------:R-:W-:Y:S02]  /*1e40*/  UIADD3 UR16, UPT, UPT, UR16, 0xa400, URZ ;  /* 0x0000a40010107890 */ /* 0x000fe4000fffe0ff */
[----:B------:R-:W-:Y:S01]  /*1e50*/  UIADD3.X UR25, UPT, UPT, URZ, UR27, URZ, UP1, !UPT ;  /* 0x0000001bff197290 */ /* 0x000fe20008ffe4ff */
[----:B-1----:R-:W-:Y:S01]  /*1e60*/  SHF.L.U32 R0, R12, 0x1f, RZ ;  /* 0x0000001f0c007819 */ /* 0x002fe200000006ff */
[----:B------:R-:W-:Y:S02]  /*1e70*/  UIADD3 UR22, UP0, UPT, UR26, 0x180, URZ ;  /* 0x000001801a167890 */ /* 0x000fe4000ff1e0ff */
[----:B------:R-:W-:Y:S01]  /*1e80*/  UIADD3 UR14, UPT, UPT, UR14, 0x1, URZ ;  /* 0x000000010e0e7890 */ /* 0x000fe2000fffe0ff */
[----:B------:R3:W4:Y:S01]  /*1e90*/  SYNCS.PHASECHK.TRANS64.TRYWAIT P0, [UR8+0xa0], R0 ;  /* 0x0000a000ff0075a7 */ /* 0x0007220008001108 */
[----:B------:R-:W-:Y:S01]  /*1ea0*/  UIMAD UR8, UR6, 0x1400, UR4 ;  /* 0x00001400060878a4 */ /* 0x000fe2000f8e0204 */
[----:B------:R-:W-:Y:S01]  /*1eb0*/  UMOV UR28, 0x0 ;  /* 0x00000000001c7882 */ /* 0x000fe20000000000 */
[----:B------:R-:W-:Y:S01]  /*1ec0*/  UMOV UR29, 0x10000000 ;  /* 0x10000000001d7882 */ /* 0x000fe20000000000 */
[----:B------:R-:W-:Y:S01]  /*1ed0*/  UMOV UR19, UR35 ;  /* 0x0000002300137c82 */ /* 0x000fe20008000000 */
[----:B------:R-:W-:Y:S01]  /*1ee0*/  UMOV UR20, UR36 ;  /* 0x0000002400147c82 */ /* 0x000fe20008000000 */
[----:B------:R-:W-:Y:S01]  /*1ef0*/  UIADD3 UR8, UPT, UPT, UR8, 0x1e400, URZ ;  /* 0x0001e40008087890 */ /* 0x000fe2000fffe0ff */
[----:B------:R3:W-:Y:S01]  /*1f00*/  UTMALDG.3D [UR16], [UR24], desc[UR28] ;  /* 0x00001c10180075b4 */ /* 0x0007e20008011000 */
[----:B------:R-:W-:Y:S01]  /*1f10*/  UIADD3.X UR23, UPT, UPT, URZ, UR27, URZ, UP0, !UPT ;  /* 0x0000001bff177290 */ /* 0x000fe200087fe4ff */
[----:B------:R-:W-:Y:S01]  /*1f20*/  UMOV UR12, UR36 ;  /* 0x00000024000c7c82 */ /* 0x000fe20008000000 */
[----:B------:R-:W-:Y:S01]  /*1f30*/  UMOV UR9, UR17 ;  /* 0x0000001100097c82 */ /* 0x000fe20008000000 */
[----:B------:R-:W-:Y:S01]  /*1f40*/  UMOV UR10, UR18 ;  /* 0x00000012000a7c82 */ /* 0x000fe20008000000 */
[----:B------:R-:W-:Y:S01]  /*1f50*/  UISETP.NE.AND UP0, UPT, UR14, UR13, UPT ;  /* 0x0000000d0e00728c */ /* 0x000fe2000bf05270 */
[----:B------:R-:W-:Y:S04]  /*1f60*/  UMOV UR6, UR7 ;  /* 0x0000000700067c82 */ /* 0x000fe80008000000 */
[----:B------:R3:W-:Y:S04]  /*1f70*/  UTMALDG.3D [UR8], [UR22], desc[UR28] ;  /* 0x00001c08160075b4 */ /* 0x0007e80008011000 */
[----:B------:R-:W-:Y:S05]  /*1f80*/  BRA.U UP0, `(.L_x_32) ;  /* 0xfffffffd005c7547 */ /* 0x000fea000b83ffff */
.L_x_27:
[C---:B------:R-:W-:Y:S01]  /*1f90*/  LEA R3, R11.reuse, UR4, 0x3 ;  /* 0x000000040b037c11 */ /* 0x040fe2000f8e18ff */
[----:B------:R-:W-:Y:S01]  /*1fa0*/  NOP ;  /* 0x0000000000007918 */ /* 0x000fe20000000000 */
[----:B-1-3--:R-:W-:Y:S02]  /*1fb0*/  SHF.L.U32 R0, R10, 0x1f, RZ ;  /* 0x0000001f0a007819 */ /* 0x00afe400000006ff */
[----:B------:R-:W-:Y:S02]  /*1fc0*/  LEA R5, R11, UR4, 0x4 ;  /* 0x000000040b057c11 */ /* 0x000fe4000f8e20ff */
[----:B--2-4-:R-:W1:Y:S02]  /*1fd0*/  SYNCS.PHASECHK.TRANS64.TRYWAIT P0, [R3+URZ+0x160], R0 ;  /* 0x00016000030075a7 */ /* 0x014e6400080011ff */
[----:B-1----:R-:W-:Y:S05]  /*1fe0*/  @!P0 BRA `(.L_x_33) ;  /* 0x0000008000508947 */ /* 0x002fea0003800000 */
.L_x_117:
[----:B------:R-:W2:Y:S01]  /*1ff0*/  LDS.128 R4, [R5+0x1e0] ;  /* 0x0001e00005047984 */ /* 0x000ea20000000c00 */
[----:B------:R-:W-:Y:S01]  /*2000*/  UISETP.GE.AND UP0, UPT, UR15, 0x1, UPT ;  /* 0x000000010f00788c */ /* 0x000fe2000bf06270 */
[----:B------:R-:W-:Y:S01]  /*2010*/  @!PT LDS RZ, [RZ] ;  /* 0x00000000fffff984 */ /* 0x000fe20000000800 */
[----:B------:R-:W-:Y:S01]  /*2020*/  @!PT LDS RZ, [RZ] ;  /* 0x00000000fffff984 */ /* 0x000fe20000000800 */
[----:B------:R-:W-:Y:S01]  /*2030*/  @!PT LDS RZ, [RZ] ;  /* 0x00000000fffff984 */ /* 0x000fe20000000800 */
[----:B------:R-:W-:Y:S01]  /*2040*/  @!PT LDS RZ, [RZ] ;  /* 0x00000000fffff984 */ /* 0x000fe20000000800 */
[----:B------:R3:W-:Y:S06]  /*2050*/  MEMBAR.ALL.CTA ;  /* 0x0000000000007992 */ /* 0x0007ec0000008000 */
[----:B---3--:R-:W3:Y:S01]  /*2060*/  FENCE.VIEW.ASYNC.S ;  /* 0x00000000000073c6 */ /* 0x008ee20000000000 */
[----:B--2---:R-:W-:-:S13]  /*2070*/  LOP3.LUT P0, RZ, R6, 0x1, RZ, 0xc0, !PT ;  /* 0x0000000106ff7812 */ /* 0x004fda000780c0ff */
[----:B---3--:R-:W-:Y:S01]  /*2080*/  VOTEU.ANY UP1, P0 ;  /* 0x0000000000ff7886 */ /* 0x008fe20000020100 */
[----:B------:R-:W-:-:S13]  /*2090*/  PLOP3.LUT P0, PT, PT, PT, UP1, 0x80, 0x8 ;  /* 0x000000000008781c */ /* 0x000fda0003f0f018 */
[----:B-1----:R-:W-:Y:S02]  /*20a0*/  @P0 LOP3.LUT R0, R5, 0xffff, RZ, 0xc0, !PT ;  /* 0x0000ffff05000812 */ /* 0x002fe400078ec0ff */
[----:B------:R-:W-:Y:S02]  /*20b0*/  @P0 MOV R2, R4 ;  /* 0x0000000400020202 */ /* 0x000fe40000000f00 */
[----:B------:R-:W-:Y:S01]  /*20c0*/  @P0 R2UR UR8, R0 ;  /* 0x00000000000802ca */ /* 0x000fe200000e0000 */
[----:B------:R-:W-:Y:S01]  /*20d0*/  VIADD R0, R3, 0x170 ;  /* 0x0000017003007836 */ /* 0x000fe20000000000 */
[----:B------:R-:W-:Y:S02]  /*20e0*/  @P0 SHF.R.U32.HI R4, RZ, 0x10, R5 ;  /* 0x00000010ff040819 */ /* 0x000fe40000011605 */
[----:B------:R-:W-:Y:S02]  /*20f0*/  @P0 R2UR UR9, R2 ;  /* 0x00000000020902ca */ /* 0x000fe400000e0000 */
[----:B------:R-:W-:-:S02]  /*2100*/  PRMT R0, RZ, 0x654, R0 ;  /* 0x00000654ff007816 */ /* 0x000fc40000000000 */
[----:B------:R-:W-:Y:S02]  /*2110*/  @P0 R2UR UR6, R4 ;  /* 0x00000000040602ca */ /* 0x000fe400000e0000 */
[----:B------:R1:W-:Y:S03]  /*2120*/  SYNCS.ARRIVE.TRANS64.RED.A1T0 RZ, [R0+URZ], RZ ;  /* 0x000000ff00ff79a7 */ /* 0x0003e600081004ff */
[----:B------:R-:W-:-:S04]  /*2130*/  @UP1 UMOV UR37, UR8 ;  /* 0x0000000800251c82 */ /* 0x000fc80008000000 */
[----:B------:R-:W-:-:S04]  /*2140*/  @UP1 UMOV UR38, UR9 ;  /* 0x0000000900261c82 */ /* 0x000fc80008000000 */
[----:B------:R-:W-:Y:S01]  /*2150*/  @UP1 UMOV UR36, UR6 ;  /* 0x0000000600241c82 */ /* 0x000fe20008000000 */
[----:B------:R-:W-:Y:S05]  /*2160*/  BRA.U !UP0, `(.L_x_34) ;  /* 0x0000000108d47547 */ /* 0x000fea000b800000 */
[----:B------:R-:W2:Y:S01]  /*2170*/  LDCU.128 UR28, c[0x0][0xb10] ;  /* 0x00016200ff1c77ac */ /* 0x000ea20008000c00 */
[----:B------:R-:W3:Y:S01]  /*2180*/  LDCU UR14, c[0x0][0xb20] ;  /* 0x00016400ff0e77ac */ /* 0x000ee20008000800 */
[----:B------:R-:W4:Y:S01]  /*2190*/  LDCU UR20, c[0x0][0xb0c] ;  /* 0x00016180ff1477ac */ /* 0x000f220008000800 */
[----:B------:R-:W1:Y:S01]  /*21a0*/  LDCU.64 UR10, c[0x0][0xb28] ;  /* 0x00016500ff0a77ac */ /* 0x000e620008000a00 */
[----:B------:R-:W-:Y:S02]  /*21b0*/  UISETP.NE.AND UP3, UPT, UR15, 0x1, UPT ;  /* 0x000000010f00788c */ /* 0x000fe4000bf65270 */
[----:B--2---:R-:W-:Y:S02]  /*21c0*/  UIMAD.WIDE.U32 UR8, UR39, UR31, URZ ;  /* 0x0000001f270872a5 */ /* 0x004fe4000f8e00ff */
[----:B------:R-:W-:Y:S02]  /*21d0*/  UIMAD.WIDE.U32 UR12, UR40, UR28, URZ ;  /* 0x0000001c280c72a5 */ /* 0x000fe4000f8e00ff */
[----:B------:R-:W-:-:S02]  /*21e0*/  UISETP.NE.AND UP0, UPT, UR30, 0x1, UPT ;  /* 0x000000011e00788c */ /* 0x000fc4000bf05270 */
[----:B------:R-:W-:Y:S01]  /*21f0*/  UIMAD.WIDE.U32 UR18, UR37, UR31, URZ ;  /* 0x0000001f251272a5 */ /* 0x000fe2000f8e00ff */
[----:B------:R-:W-:Y:S02]  /*2200*/  UMOV UR8, UR9 ;  /* 0x0000000900087c82 */ /* 0x000fe40008000000 */
[----:B------:R-:W-:Y:S01]  /*2210*/  UMOV UR6, UR13 ;  /* 0x0000000d00067c82 */ /* 0x000fe20008000000 */
[----:B---3--:R-:W-:Y:S02]  /*2220*/  USHF.R.U32.HI UR8, URZ, UR14, UR8 ;  /* 0x0000000eff087299 */ /* 0x008fe40008011608 */
[----:B----4-:R-:W-:Y:S02]  /*2230*/  UISETP.NE.AND UP2, UPT, UR20, 0x1, UPT ;  /* 0x000000011400788c */ /* 0x010fe4000bf45270 */
[----:B------:R-:W-:Y:S02]  /*2240*/  USHF.R.U32.HI UR6, URZ, UR29, UR6 ;  /* 0x0000001dff067299 */ /* 0x000fe40008011606 */
[----:B------:R-:W-:-:S02]  /*2250*/  USEL UR8, UR39, UR8, !UP0 ;  /* 0x0000000827087287 */ /* 0x000fc4000c000000 */
[----:B------:R-:W-:Y:S02]  /*2260*/  USEL UR9, UR40, UR6, !UP2 ;  /* 0x0000000628097287 */ /* 0x000fe4000d000000 */
[----:B-1----:R-:W-:Y:S01]  /*2270*/  UIMAD.WIDE.U32 UR12, UR8, UR10, URZ ;  /* 0x0000000a080c72a5 */ /* 0x002fe2000f8e00ff */
[----:B------:R-:W-:Y:S01]  /*2280*/  UMOV UR6, UR19 ;  /* 0x0000001300067c82 */ /* 0x000fe20008000000 */
[----:B------:R-:W-:Y:S02]  /*2290*/  UIMAD.WIDE.U32 UR16, UR38, UR28, URZ ;  /* 0x0000001c261072a5 */ /* 0x000fe4000f8e00ff */
[----:B------:R-:W-:-:S03]  /*22a0*/  UIMAD.WIDE.U32 UR18, UR9, UR10, URZ ;  /* 0x0000000a091272a5 */ /* 0x000fc6000f8e00ff */
[----:B------:R-:W-:Y:S01]  /*22b0*/  UMOV UR12, UR13 ;  /* 0x0000000d000c7c82 */ /* 0x000fe20008000000 */
[----:B------:R-:W-:Y:S02]  /*22c0*/  USHF.R.U32.HI UR6, URZ, UR14, UR6 ;  /* 0x0000000eff067299 */ /* 0x000fe40008011606 */
[----:B------:R-:W-:Y:S01]  /*22d0*/  @UP3 USHF.R.U32.HI UR8, URZ, UR11, UR12 ;  /* 0x0000000bff083299 */ /* 0x000fe2000801160c */
[----:B------:R-:W-:Y:S01]  /*22e0*/  UMOV UR16, UR17 ;  /* 0x0000001100107c82 */ /* 0x000fe20008000000 */
[----:B------:R-:W-:Y:S01]  /*22f0*/  UMOV UR18, UR19 ;  /* 0x0000001300127c82 */ /* 0x000fe20008000000 */
[----:B------:R-:W-:Y:S02]  /*2300*/  USHF.R.U32.HI UR29, URZ, UR29, UR16 ;  /* 0x0000001dff1d7299 */ /* 0x000fe40008011610 */
[----:B------:R-:W-:Y:S02]  /*2310*/  USEL UR6, UR37, UR6, !UP0 ;  /* 0x0000000625067287 */ /* 0x000fe4000c000000 */
[----:B------:R-:W-:-:S02]  /*2320*/  @UP3 USHF.R.U32.HI UR9, URZ, UR11, UR18 ;  /* 0x0000000bff093299 */ /* 0x000fc40008011612 */
[----:B------:R-:W-:Y:S02]  /*2330*/  UIMAD UR12, UR15, UR8, URZ ;  /* 0x000000080f0c72a4 */ /* 0x000fe4000f8e02ff */
[----:B------:R-:W-:Y:S02]  /*2340*/  USEL UR8, UR38, UR29, !UP2 ;  /* 0x0000001d26087287 */ /* 0x000fe4000d000000 */
[----:B------:R-:W-:Y:S02]  /*2350*/  UIMAD UR14, UR15, UR9, URZ ;  /* 0x000000090f0e72a4 */ /* 0x000fe4000f8e02ff */
[----:B------:R-:W-:Y:S02]  /*2360*/  UISETP.GE.AND UP0, UPT, UR6, UR12, UPT ;  /* 0x0000000c0600728c */ /* 0x000fe4000bf06270 */
[----:B------:R-:W-:Y:S02]  /*2370*/  UIMAD.WIDE.U32 UR12, UR6, UR10, URZ ;  /* 0x0000000a060c72a5 */ /* 0x000fe4000f8e00ff */
[----:B------:R-:W-:-:S02]  /*2380*/  UISETP.GE.OR UP0, UPT, UR8, UR14, UP0 ;  /* 0x0000000e0800728c */ /* 0x000fc40008706670 */
        /* <DEDUP_REMOVED lines=19> */
.L_x_34:
[----:B------:R-:W2:Y:S02]  /*24c0*/  LDCU UR6, c[0x0][0xb30] ;  /* 0x00016600ff0677ac */ /* 0x000ea40008000800 */
[----:B--2---:R-:W-:-:S09]  /*24d0*/  UISETP.NE.AND UP0, UPT, UR6, 0x1, UPT ;  /* 0x000000010600788c */ /* 0x004fd2000bf05270 */
[----:B------:R-:W-:Y:S05]  /*24e0*/  BRA.U UP0, `(.L_x_35) ;  /* 0x0000000100447547 */ /* 0x000fea000b800000 */
[----:B------:R-:W2:Y:S01]  /*24f0*/  LDCU.128 UR16, c[0x0][0xb10] ;  /* 0x00016200ff1077ac */ /* 0x000ea20008000c00 */
[----:B------:R-:W3:Y:S01]  /*2500*/  LDCU UR12, c[0x0][0xb0c] ;  /* 0x00016180ff0c77ac */ /* 0x000ee20008000800 */
[----:B------:R-:W4:Y:S01]  /*2510*/  LDCU UR13, c[0x0][0xb20] ;  /* 0x00016400ff0d77ac */ /* 0x000f220008000800 */
[----:B--2---:R-:W-:Y:S02]  /*2520*/  UIMAD.WIDE.U32 UR10, UR38, UR16, URZ ;  /* 0x00000010260a72a5 */ /* 0x004fe4000f8e00ff */
[----:B------:R-:W-:Y:S02]  /*2530*/  UIMAD.WIDE.U32 UR8, UR37, UR19, URZ ;  /* 0x00000013250872a5 */ /* 0x000fe4000f8e00ff */
[----:B---3--:R-:W-:Y:S02]  /*2540*/  UISETP.NE.AND UP2, UPT, UR12, 0x1, UPT ;  /* 0x000000010c00788c */ /* 0x008fe4000bf45270 */
[----:B------:R-:W-:Y:S01]  /*2550*/  UISETP.NE.AND UP0, UPT, UR18, 0x1, UPT ;  /* 0x000000011200788c */ /* 0x000fe2000bf05270 */
[----:B------:R-:W-:-:S02]  /*2560*/  UMOV UR10, UR11 ;  /* 0x0000000b000a7c82 */ /* 0x000fc40008000000 */
[----:B------:R-:W-:Y:S01]  /*2570*/  UMOV UR6, UR9 ;  /* 0x0000000900067c82 */ /* 0x000fe20008000000 */
[----:B------:R-:W-:Y:S02]  /*2580*/  USHF.R.U32.HI UR10, URZ, UR17, UR10 ;  /* 0x00000011ff0a7299 */ /* 0x000fe4000801160a */
[----:B----4-:R-:W-:Y:S02]  /*2590*/  USHF.R.U32.HI UR6, URZ, UR13, UR6 ;  /* 0x0000000dff067299 */ /* 0x010fe40008011606 */
[----:B------:R-:W-:Y:S02]  /*25a0*/  USEL UR8, UR38, UR10, !UP2 ;  /* 0x0000000a26087287 */ /* 0x000fe4000d000000 */
[----:B------:R-:W-:-:S04]  /*25b0*/  USEL UR6, UR37, UR6, !UP0 ;  /* 0x0000000625067287 */ /* 0x000fc8000c000000 */
[----:B------:R-:W-:Y:S02]  /*25c0*/  UIADD3 UR9, UPT, UPT, UR8, -UR6, URZ ;  /* 0x8000000608097290 */ /* 0x000fe4000fffe0ff */
[----:B------:R-:W-:Y:S02]  /*25d0*/  UIADD3 UR6, UPT, UPT, -UR8, UR6, URZ ;  /* 0x0000000608067290 */ /* 0x000fe4000fffe1ff */
[----:B------:R-:W-:Y:S02]  /*25e0*/  UIMAD UR37, UR9, UR18, UR37 ;  /* 0x00000012092572a4 */ /* 0x000fe4000f8e0225 */
[----:B------:R-:W-:-:S12]  /*25f0*/  UIMAD UR38, UR6, UR12, UR38 ;  /* 0x0000000c062672a4 */ /* 0x000fd8000f8e0226 */
.L_x_35:
[----:B------:R-:W-:Y:S01]  /*2600*/  VIADD R11, R11, 0x1 ;  /* 0x000000010b0b7836 */ /* 0x000fe20000000000 */
[----:B------:R-:W-:Y:S01]  /*2610*/  PLOP3.LUT P1, PT, PT, PT, PT, 0x80, 0x8 ;  /* 0x000000000008781c */ /* 0x000fe20003f2f070 */
[----:B------:R-:W-:Y:S02]  /*2620*/  UIADD3 UR46, UPT, UPT, UR38, UR59, URZ ;  /* 0x0000003b262e7290 */ /* 0x000fe4000fffe0ff */
[----:B------:R-:W-:Y:S01]  /*2630*/  UIADD3 UR47, UPT, UPT, UR37, UR58, URZ ;  /* 0x0000003a252f7290 */ /* 0x000fe2000fffe0ff */
[----:B------:R-:W-:-:S04]  /*2640*/  ISETP.NE.AND P0, PT, R11, 0x2, PT ;  /* 0x000000020b00780c */ /* 0x000fc80003f05270 */
[----:B------:R-:W-:Y:S02]  /*2650*/  SEL R3, RZ, 0x1, P0 ;  /* 0x00000001ff037807 */ /* 0x000fe40000000000 */
[----:B------:R-:W-:Y:S02]  /*2660*/  SEL R11, R11, RZ, P0 ;  /* 0x000000ff0b0b7207 */ /* 0x000fe40000000000 */
[----:B------:R-:W-:Y:S01]  /*2670*/  LOP3.LUT R10, R10, R3, RZ, 0x3c, !PT ;  /* 0x000000030a0a7212 */ /* 0x000fe200078e3cff */
[----:B------:R-:W-:Y:S06]  /*2680*/  BRA.U UP1, `(.L_x_36) ;  /* 0xfffffff1016c7547 */ /* 0x000fec000b83ffff */
[----:B------:R-:W-:Y:S01]  /*2690*/  UIADD3 UR8, UPT, UPT, UR4, 0xa0, URZ ;  /* 0x000000a004087890 */ /* 0x000fe2000fffe0ff */
[----:B------:R-:W-:-:S03]  /*26a0*/  SHF.L.U32 R3, R12, 0x1f, RZ ;  /* 0x0000001f0c037819 */ /* 0x000fc600000006ff */
[----:B------:R-:W-:-:S09]  /*26b0*/  ULEA UR4, UR7, UR8, 0x3 ;  /* 0x0000000807047291 */ /* 0x000fd2000f8e18ff */
[----:B------:R-:W2:Y:S02]  /*26c0*/  SYNCS.PHASECHK.TRANS64.TRYWAIT P0, [UR4], R3 ;  /* 0x00000003ff0075a7 */ /* 0x000ea40008001104 */
[----:B--2---:R-:W-:Y:S05]  /*26d0*/  @!P0 BRA `(.L_x_37) ;  /* 0x0000007800a88947 */ /* 0x004fea0003800000 */
.L_x_119:
[----:B------:R-:W-:-:S04]  /*26e0*/  UIADD3 UR4, UPT, UPT, UR7, 0x1, URZ ;  /* 0x0000000107047890 */ /* 0x000fc8000fffe0ff */
[----:B------:R-:W-:-:S04]  /*26f0*/  UISETP.NE.AND UP0, UPT, UR4, 0x14, UPT ;  /* 0x000000140400788c */ /* 0x000fc8000bf05270 */
[----:B------:R-:W-:Y:S02]  /*2700*/  USEL UR6, URZ, 0x1, UP0 ;  /* 0x00000001ff067887 */ /* 0x000fe40008000000 */
[----:B------:R-:W-:-:S04]  /*2710*/  USEL UR4, UR4, URZ, UP0 ;  /* 0x000000ff04047287 */ /* 0x000fc80008000000 */
[----:B------:R-:W-:Y:S01]  /*2720*/  ULEA UR5, UR4, UR8, 0x3 ;  /* 0x0000000804057291 */ /* 0x000fe2000f8e18ff */
[----:B------:R-:W-:-:S04]  /*2730*/  LOP3.LUT R2, R12, UR6, RZ, 0x3c, !PT ;  /* 0x000000060c027c12 */ /* 0x000fc8000f8e3cff */
[----:B-1----:R-:W-:-:S04]  /*2740*/  SHF.L.U32 R3, R2, 0x1f, RZ ;  /* 0x0000001f02037819 */ /* 0x002fc800000006ff */
[----:B------:R-:W1:Y:S02]  /*2750*/  SYNCS.PHASECHK.TRANS64.TRYWAIT P0, [UR5], R3 ;  /* 0x00000003ff0075a7 */ /* 0x000e640008001105 */
[----:B-1----:R-:W-:Y:S05]  /*2760*/  @!P0 BRA `(.L_x_38) ;  /* 0x00000078009c8947 */ /* 0x002fea0003800000 */
.L_x_121:
        /* <DEDUP_REMOVED lines=9> */
.L_x_123:
        /* <DEDUP_REMOVED lines=9> */
.L_x_125:
        /* <DEDUP_REMOVED lines=9> */
.L_x_127:
        /* <DEDUP_REMOVED lines=9> */
.L_x_129:
        /* <DEDUP_REMOVED lines=9> */
.L_x_131:
        /* <DEDUP_REMOVED lines=9> */
.L_x_133:
        /* <DEDUP_REMOVED lines=9> */
.L_x_135:
        /* <DEDUP_REMOVED lines=9> */
.L_x_137:
        /* <DEDUP_REMOVED lines=9> */
.L_x_139:
        /* <DEDUP_REMOVED lines=9> */
.L_x_141:
        /* <DEDUP_REMOVED lines=9> */
.L_x_143:
        /* <DEDUP_REMOVED lines=9> */
.L_x_145:
        /* <DEDUP_REMOVED lines=9> */
.L_x_147:
        /* <DEDUP_REMOVED lines=9> */
.L_x_149:
        /* <DEDUP_REMOVED lines=9> */
.L_x_151:
        /* <DEDUP_REMOVED lines=9> */
.L_x_153:
        /* <DEDUP_REMOVED lines=9> */
.L_x_155:
[----:B------:R-:W-:-:S04]  /*3100*/  UIADD3 UR4, UPT, UPT, UR4, 0x1, URZ ;  /* 0x0000000104047890 */ /* 0x000fc8000fffe0ff */
[----:B------:R-:W-:-:S04]  /*3110*/  UISETP.NE.AND UP0, UPT, UR4, 0x14, UPT ;  /* 0x000000140400788c */ /* 0x000fc8000bf05270 */
[----:B------:R-:W-:Y:S02]  /*3120*/  USEL UR5, URZ, 0x1, UP0 ;  /* 0x00000001ff057887 */ /* 0x000fe40008000000 */
[----:B------:R-:W-:-:S04]  /*3130*/  USEL UR4, UR4, URZ, UP0 ;  /* 0x000000ff04047287 */ /* 0x000fc80008000000 */
[----:B------:R-:W-:Y:S01]  /*3140*/  ULEA UR4, UR4, UR8, 0x3 ;  /* 0x0000000804047291 */ /* 0x000fe2000f8e18ff */
[----:B-1----:R-:W-:-:S04]  /*3150*/  LOP3.LUT R3, R2, UR5, RZ, 0x3c, !PT ;  /* 0x0000000502037c12 */ /* 0x002fc8000f8e3cff */
[----:B------:R-:W-:Y:S01]  /*3160*/  SHF.L.U32 R3, R3, 0x1f, RZ ;  /* 0x0000001f03037819 */ /* 0x000fe200000006ff */
[----:B------:R-:W-:-:S07]  /*3170*/  IMAD.U32 R0, RZ, RZ, UR4 ;  /* 0x00000004ff007e24 */ /* 0x000fce000f8e00ff */
.L_x_56:
[----:B-1----:R1:W2:Y:S02]  /*3180*/  SYNCS.PHASECHK.TRANS64.TRYWAIT P0, [R0+URZ], R3 ;  /* 0x00000003000075a7 */ /* 0x0022a400080011ff */
[----:B--2---:R-:W-:Y:S05]  /*3190*/  @!P0 NANOSLEEP.SYNCS 0x989680 ;  /* 0x009896800000895d */ /* 0x004fea0003900000 */
[----:B------:R-:W2:Y:S02]  /*31a0*/  @!P0 SYNCS.PHASECHK.TRANS64 P0, [R0+URZ], R3 ;  /* 0x00000003000085a7 */ /* 0x000ea400080010ff */
[----:B--2---:R-:W-:Y:S05]  /*31b0*/  @P0 EXIT ;  /* 0x000000000000094d */ /* 0x004fea0003800000 */
[----:B------:R-:W-:Y:S05]  /*31c0*/  BRA `(.L_x_56) ;  /* 0xfffffffc00ec7947 */ /* 0x000fea000383ffff */
.L_x_18:
[----:B------:R-:W-:-:S04]  /*31d0*/  UISETP.NE.AND UP0, UPT, UR5, URZ, UPT ;  /* 0x000000ff0500728c */ /* 0x000fc8000bf05270 */
[----:B------:R-:W-:-:S09]  /*31e0*/  UISETP.NE.OR UP0, UPT, UR18, 0x1, UP0 ;  /* 0x000000011200788c */ /* 0x000fd20008705670 */
[----:B------:R-:W-:Y:S05]  /*31f0*/  BRA.U UP0, `(.L_x_57) ;  /* 0x0000000500487547 */ /* 0x000fea000b800000 */
[----:B------:R-:W-:Y:S01]  /*3200*/  UMOV UR6, 0x400 ;  /* 0x0000040000067882 */ /* 0x000fe20000000000 */
[----:B------:R-:W-:Y:S01]  /*3210*/  ISETP.NE.AND P2, PT, R0, RZ, PT ;  /* 0x000000ff0000720c */ /* 0x000fe20003f45270 */
[----:B------:R-:W-:Y:S01]  /*3220*/  IMAD.MOV.U32 R12, RZ, RZ, 0x1 ;  /* 0x00000001ff0c7424 */ /* 0x000fe200078e00ff */
[----:B------:R-:W-:Y:S02]  /*3230*/  CS2R R10, SRZ ;  /* 0x00000000000a7805 */ /* 0x000fe4000001ff00 */
[----:B------:R-:W-:Y:S01]  /*3240*/  CS2R R8, SRZ ;  /* 0x0000000000087805 */ /* 0x000fe2000001ff00 */
[----:B------:R-:W-:-:S03]  /*3250*/  ULEA UR6, UR5, UR6, 0x18 ;  /* 0x0000000605067291 */ /* 0x000fc6000f8ec0ff */
[----:B------:R-:W-:-:S09]  /*3260*/  UMOV UR5, URZ ;  /* 0x000000ff00057c82 */ /* 0x000fd20008000000 */
.L_x_61:
[----:B------:R-:W-:Y:S02]  /*3270*/  LEA R2, R8, UR6, 0x3 ;  /* 0x0000000608027c11 */ /* 0x000fe4000f8e18ff */
[----:B------:R-:W-:-:S03]  /*3280*/  SHF.L.U32 R5, R9, 0x1f, RZ ;  /* 0x0000001f09057819 */ /* 0x000fc600000006ff */
[----:B------:R-:W-:Y:S01]  /*3290*/  VIADD R4, R2, 0x1c0 ;  /* 0x000001c002047836 */ /* 0x000fe20000000000 */
[----:B------:R-:W2:Y:S02]  /*32a0*/  SYNCS.PHASECHK.TRANS64.TRYWAIT P0, [R2+URZ+0x1b0], R5 ;  /* 0x0001b005020075a7 */ /* 0x000ea400080011ff */
[----:B--2---:R-:W-:Y:S05]  /*32b0*/  @!P0 BRA `(.L_x_58) ;  /* 0x0000007400788947 */ /* 0x004fea0003800000 */
.L_x_156:
[----:B------:R-:W-:Y:S01]  /*32c0*/  ULEA UR4, UR5, UR6, 0x3 ;  /* 0x0000000605047291 */ /* 0x000fe2000f8e18ff */
[----:B------:R-:W-:Y:S02]  /*32d0*/  PRMT R4, RZ, 0x654, R4 ;  /* 0x00000654ff047816 */ /* 0x000fe40000000004 */
[----:B--2---:R-:W-:Y:S01]  /*32e0*/  SHF.L.U32 R5, R12, 0x1f, RZ ;  /* 0x0000001f0c057819 */ /* 0x004fe200000006ff */
[----:B------:R-:W-:Y:S01]  /*32f0*/  UIADD3 UR7, UPT, UPT, UR4, 0x160, URZ ;  /* 0x0000016004077890 */ /* 0x000fe2000fffe0ff */
[----:B------:R2:W-:Y:S05]  /*3300*/  SYNCS.ARRIVE.TRANS64.RED.A1T0 RZ, [R4+URZ], RZ ;  /* 0x000000ff04ff79a7 */ /* 0x0005ea00081004ff */
[----:B------:R-:W-:Y:S01]  /*3310*/  IMAD.U32 R7, RZ, RZ, UR7 ;  /* 0x00000007ff077e24 */ /* 0x000fe2000f8e00ff */
[----:B------:R-:W3:Y:S04]  /*3320*/  SYNCS.PHASECHK.TRANS64.TRYWAIT P0, [UR4+0x170], R5 ;  /* 0x00017005ff0075a7 */ /* 0x000ee80008001104 */
[----:B------:R-:W-:Y:S01]  /*3330*/  PRMT R6, R0, 0x654, R7 ;  /* 0x0000065400067816 */ /* 0x000fe20000000007 */
[----:B--2---:R-:W-:Y:S01]  /*3340*/  @!P2 IMAD.MOV.U32 R4, RZ, RZ, 0x10 ;  /* 0x00000010ff04a424 */ /* 0x004fe200078e00ff */
[----:B---3--:R-:W-:Y:S06]  /*3350*/  @!P0 BRA `(.L_x_59) ;  /* 0x0000007400648947 */ /* 0x008fec0003800000 */
.L_x_158:
[----:B------:R-:W-:Y:S01]  /*3360*/  ULEA UR8, UR5, UR6, 0x4 ;  /* 0x0000000605087291 */ /* 0x000fe2000f8e20ff */
[----:B------:R-:W-:Y:S01]  /*3370*/  SEL R3, R6, R3, !P2 ;  /* 0x0000000306037207 */ /* 0x000fe20005000000 */
[----:B------:R-:W-:Y:S01]  /*3380*/  UIADD3 UR9, UPT, UPT, UR4, 0x160, URZ ;  /* 0x0000016004097890 */ /* 0x000fe2000fffe0ff */
[----:B--2---:R-:W-:Y:S01]  /*3390*/  LEA R2, R11, UR6, 0x3 ;  /* 0x000000060b027c11 */ /* 0x004fe2000f8e18ff */
[----:B------:R-:W-:Y:S01]  /*33a0*/  UIADD3 UR8, UPT, UPT, UR8, 0x1e0, URZ ;  /* 0x000001e008087890 */ /* 0x000fe2000fffe0ff */
[----:B------:R-:W-:Y:S01]  /*33b0*/  SHF.L.U32 R5, R10, 0x1f, RZ ;  /* 0x0000001f0a057819 */ /* 0x000fe200000006ff */
[----:B------:R2:W-:Y:S01]  /*33c0*/  @!P2 SYNCS.ARRIVE.TRANS64.RED RZ, [R3+URZ], R4 ;  /* 0x0000000403ffa9a7 */ /* 0x0005e200080004ff */
[----:B------:R-:W-:Y:S01]  /*33d0*/  UIADD3 UR4, UPT, UPT, UR5, 0x1, URZ ;  /* 0x0000000105047890 */ /* 0x000fe2000fffe0ff */
[----:B------:R-:W-:-:S03]  /*33e0*/  VIADD R8, R8, 0x1 ;  /* 0x0000000108087836 */ /* 0x000fc60000000000 */
[----:B------:R-:W-:Y:S02]  /*33f0*/  UISETP.NE.AND UP0, UPT, UR4, 0x2, UPT ;  /* 0x000000020400788c */ /* 0x000fe4000bf05270 */
[----:B------:R-:W-:Y:S06]  /*3400*/  UGETNEXTWORKID.BROADCAST [UR8], [UR9] ;  /* 0x00000000080073ca */ /* 0x000fec0008000100 */
[----:B------:R-:W-:Y:S01]  /*3410*/  USEL UR7, URZ, 0x1, UP0 ;  /* 0x00000001ff077887 */ /* 0x000fe20008000000 */
[----:B------:R-:W-:Y:S01]  /*3420*/  ISETP.NE.AND P0, PT, R8, 0x2, PT ;  /* 0x000000020800780c */ /* 0x000fe20003f05270 */
[----:B------:R-:W-:Y:S01]  /*3430*/  USEL UR5, UR4, URZ, UP0 ;  /* 0x000000ff04057287 */ /* 0x000fe20008000000 */
[----:B------:R-:W3:Y:S03]  /*3440*/  SYNCS.PHASECHK.TRANS64.TRYWAIT P1, [R2+URZ+0x160], R5 ;  /* 0x00016005020075a7 */ /* 0x000ee600080211ff */
[----:B------:R-:W-:Y:S01]  /*3450*/  LOP3.LUT R12, R12, UR7, RZ, 0x3c, !PT ;  /* 0x000000070c0c7c12 */ /* 0x000fe2000f8e3cff */
[----:B--23--:R-:W-:Y:S07]  /*3460*/  @!P1 BRA `(.L_x_60) ;  /* 0x0000007400389947 */ /* 0x00cfee0003800000 */
.L_x_159:
[C---:B------:R-:W-:Y:S01]  /*3470*/  LEA R4, R11.reuse, UR6, 0x4 ;  /* 0x000000060b047c11 */ /* 0x040fe2000f8e20ff */
[----:B--2---:R-:W-:Y:S01]  /*3480*/  VIADD R2, R2, 0x170 ;  /* 0x0000017002027836 */ /* 0x004fe20000000000 */
[----:B------:R-:W-:Y:S01]  /*3490*/  SEL R8, R8, RZ, P0 ;  /* 0x000000ff08087207 */ /* 0x000fe20000000000 */
[----:B------:R-:W-:-:S03]  /*34a0*/  VIADD R11, R11, 0x1 ;  /* 0x000000010b0b7836 */ /* 0x000fc60000000000 */
[----:B------:R-:W2:Y:S01]  /*34b0*/  LDS.128 R4, [R4+0x1e0] ;  /* 0x0001e00004047984 */ /* 0x000ea20000000c00 */
[----:B------:R-:W-:Y:S02]  /*34c0*/  PRMT R2, RZ, 0x654, R2 ;  /* 0x00000654ff027816 */ /* 0x000fe40000000002 */
[C---:B------:R-:W-:Y:S01]  /*34d0*/  ISETP.NE.AND P1, PT, R11.reuse, 0x2, PT ;  /* 0x000000020b00780c */ /* 0x040fe20003f25270 */
[----:B------:R-:W-:Y:S01]  /*34e0*/  @!PT LDS RZ, [RZ] ;  /* 0x00000000fffff984 */ /* 0x000fe20000000800 */
[----:B------:R-:W-:Y:S01]  /*34f0*/  @!PT LDS RZ, [RZ] ;  /* 0x00000000fffff984 */ /* 0x000fe20000000800 */
[----:B------:R-:W-:Y:S01]  /*3500*/  @!PT LDS RZ, [RZ] ;  /* 0x00000000fffff984 */ /* 0x000fe20000000800 */
[----:B------:R-:W-:Y:S01]  /*3510*/  @!PT LDS RZ, [RZ] ;  /* 0x00000000fffff984 */ /* 0x000fe20000000800 */
[----:B------:R3:W-:Y:S06]  /*3520*/  MEMBAR.ALL.CTA ;  /* 0x0000000000007992 */ /* 0x0007ec0000008000 */
[----:B---3--:R-:W3:Y:S01]  /*3530*/  FENCE.VIEW.ASYNC.S ;  /* 0x00000000000073c6 */ /* 0x008ee20000000000 */
[----:B------:R-:W-:Y:S01]  /*3540*/  SEL R11, R11, RZ, P1 ;  /* 0x000000ff0b0b7207 */ /* 0x000fe20000800000 */
[----:B---3--:R3:W-:Y:S01]  /*3550*/  SYNCS.ARRIVE.TRANS64.RED.A1T0 RZ, [R2+URZ], RZ ;  /* 0x000000ff02ff79a7 */ /* 0x0087e200081004ff */
[----:B--2---:R-:W-:-:S02]  /*3560*/  LOP3.LUT P3, RZ, R6, 0x1, RZ, 0xc0, !PT ;  /* 0x0000000106ff7812 */ /* 0x004fc4000786c0ff */
[----:B------:R-:W-:-:S04]  /*3570*/  SEL R5, RZ, 0x1, P1 ;  /* 0x00000001ff057807 */ /* 0x000fc80000800000 */
[----:B------:R-:W-:Y:S02]  /*3580*/  LOP3.LUT R10, R10, R5, RZ, 0x3c, !PT ;  /* 0x000000050a0a7212 */ /* 0x000fe400078e3cff */
[----:B---3--:R-:W-:-:S04]  /*3590*/  SEL R2, RZ, 0x1, P0 ;  /* 0x00000001ff027807 */ /* 0x008fc80000000000 */
[----:B------:R-:W-:Y:S01]  /*35a0*/  LOP3.LUT R9, R9, R2, RZ, 0x3c, !PT ;  /* 0x0000000209097212 */ /* 0x000fe200078e3cff */
[----:B------:R-:W-:Y:S06]  /*35b0*/  @P3 BRA `(.L_x_61) ;  /* 0xfffffffc002c3947 */ /* 0x000fec000383ffff */
[----:B------:R-:W-:Y:S01]  /*35c0*/  ULEA UR4, UR5, UR6, 0x3 ;  /* 0x0000000605047291 */ /* 0x000fe2000f8e18ff */
[----:B------:R-:W-:-:S08]  /*35d0*/  SHF.L.U32 R3, R12, 0x1f, RZ ;  /* 0x0000001f0c037819 */ /* 0x000fd000000006ff */
[----:B------:R-:W2:Y:S02]  /*35e0*/  SYNCS.PHASECHK.TRANS64 P0, [UR4+0x170], R3 ;  /* 0x00017003ff0075a7 */ /* 0x000ea40008001004 */
[----:B--2---:R-:W-:Y:S05]  /*35f0*/  @P0 BRA `(.L_x_62) ;  /* 0x0000000000080947 */ /* 0x004fea0003800000 */
[----:B------:R-:W2:Y:S02]  /*3600*/  SYNCS.PHASECHK.TRANS64.TRYWAIT P0, [UR4+0x170], R3 ;  /* 0x00017003ff0075a7 */ /* 0x000ea40008001104 */
[----:B--2---:R-:W-:Y:S05]  /*3610*/  @!P0 BRA `(.L_x_63) ;  /* 0x0000007000e08947 */ /* 0x004fea0003800000 */
.L_x_62:
[----:B------:R-:W-:-:S04]  /*3620*/  UIADD3 UR7, UPT, UPT, UR5, 0x1, URZ ;  /* 0x0000000105077890 */ /* 0x000fc8000fffe0ff */
[----:B------:R-:W-:-:S04]  /*3630*/  UISETP.NE.AND UP0, UPT, UR7, 0x2, UPT ;  /* 0x000000020700788c */ /* 0x000fc8000bf05270 */
[----:B------:R-:W-:Y:S02]  /*3640*/  USEL UR8, URZ, 0x1, UP0 ;  /* 0x00000001ff087887 */ /* 0x000fe40008000000 */
[----:B------:R-:W-:-:S04]  /*3650*/  USEL UR7, UR7, URZ, UP0 ;  /* 0x000000ff07077287 */ /* 0x000fc80008000000 */
[----:B------:R-:W-:Y:S01]  /*3660*/  ULEA UR7, UR7, UR6, 0x3 ;  /* 0x0000000607077291 */ /* 0x000fe2000f8e18ff */
[----:B--2---:R-:W-:-:S04]  /*3670*/  LOP3.LUT R3, R12, UR8, RZ, 0x3c, !PT ;  /* 0x000000080c037c12 */ /* 0x004fc8000f8e3cff */
[----:B------:R-:W-:-:S04]  /*3680*/  SHF.L.U32 R0, R3, 0x1f, RZ ;  /* 0x0000001f03007819 */ /* 0x000fc800000006ff */
[----:B------:R-:W2:Y:S02]  /*3690*/  SYNCS.PHASECHK.TRANS64 P0, [UR7+0x170], R0 ;  /* 0x00017000ff0075a7 */ /* 0x000ea40008001007 */
[----:B-12---:R-:W-:Y:S05]  /*36a0*/  @P0 EXIT ;  /* 0x000000000000094d */ /* 0x006fea0003800000 */
[----:B------:R-:W-:Y:S02]  /*36b0*/  SHF.L.U32 R3, R3, 0x1f, RZ ;  /* 0x0000001f03037819 */ /* 0x000fe400000006ff */
[----:B------:R-:W-:-:S07]  /*36c0*/  MOV R0, UR7 ;  /* 0x0000000700007c02 */ /* 0x000fce0008000f00 */
.L_x_64:
[----:B-1----:R1:W2:Y:S02]  /*36d0*/  SYNCS.PHASECHK.TRANS64.TRYWAIT P0, [R0+URZ+0x170], R3 ;  /* 0x00017003000075a7 */ /* 0x0022a400080011ff */
[----:B--2---:R-:W-:Y:S05]  /*36e0*/  @!P0 NANOSLEEP.SYNCS 0x989680 ;  /* 0x009896800000895d */ /* 0x004fea0003900000 */
[----:B------:R-:W2:Y:S02]  /*36f0*/  @!P0 SYNCS.PHASECHK.TRANS64 P0, [R0+URZ+0x170], R3 ;  /* 0x00017003000085a7 */ /* 0x000ea400080010ff */
[----:B--2---:R-:W-:Y:S05]  /*3700*/  @P0 EXIT ;  /* 0x000000000000094d */ /* 0x004fea0003800000 */
[----:B------:R-:W-:Y:S05]  /*3710*/  BRA `(.L_x_64) ;  /* 0xfffffffc00ec7947 */ /* 0x000fea000383ffff */
.L_x_57:
[----:B------:R-:W-:-:S09]  /*3720*/  UISETP.NE.AND UP0, UPT, UR18, URZ, UPT ;  /* 0x000000ff1200728c */ /* 0x000fd2000bf05270 */
[----:B------:R-:W-:Y:S05]  /*3730*/  BRA.U UP0, `(.L_x_65) ;  /* 0x0000000d003c7547 */ /* 0x000fea000b800000 */
[----:B------:R-:W-:Y:S01]  /*3740*/  UMOV UR4, 0x40 ;  /* 0x0000004000047882 */ /* 0x000fe20000000000 */
[----:B------:R-:W-:Y:S01]  /*3750*/  NOP ;  /* 0x0000000000007918 */ /* 0x000fe20000000000 */
[----:B------:R-:W-:-:S03]  /*3760*/  ULEA UR6, UR5, UR4, 0x18 ;  /* 0x0000000405067291 */ /* 0x000fc6000f8ec0ff */
[----:B------:R-:W-:Y:S02]  /*3770*/  UMOV UR4, 0x400 ;  /* 0x0000040000047882 */ /* 0x000fe40000000000 */
[----:B------:R-:W-:-:S04]  /*3780*/  ULEA UR5, UR5, UR4, 0x18 ;  /* 0x0000000405057291 */ /* 0x000fc8000f8ec0ff */
[----:B------:R-:W2:Y:S02]  /*3790*/  LDS.U8 R0, [UR6+0x1c] ;  /* 0x00001c06ff007984 */ /* 0x000ea40008000000 */
[----:B--2---:R-:W-:-:S13]  /*37a0*/  ISETP.NE.AND P0, PT, R0, RZ, PT ;  /* 0x000000ff0000720c */ /* 0x004fda0003f05270 */
[----:B------:R-:W-:Y:S05]  /*37b0*/  @P0 BRA `(.L_x_66) ;  /* 0x0000000000580947 */ /* 0x000fea0003800000 */
[----:B------:R-:W-:-:S13]  /*37c0*/  ELECT P0, URZ, PT ;  /* 0x0000000000ff782f */ /* 0x000fda0003800000 */
[----:B------:R-:W-:Y:S05]  /*37d0*/  @!P0 BRA `(.L_x_67) ;  /* 0x0000000000608947 */ /* 0x000fea0003800000 */
[----:B------:R-:W-:Y:S01]  /*37e0*/  UMOV UR4, 0x10 ;  /* 0x0000001000047882 */ /* 0x000fe20000000000 */
[----:B------:R-:W-:Y:S01]  /*37f0*/  HFMA2 R0, -RZ, RZ, 0, 5.9604644775390625e-08 ;  /* 0x00000001ff007431 */ /* 0x000fe200000001ff */
[----:B------:R-:W-:-:S03]  /*3800*/  MOV R2, 0xffff ;  /* 0x0000ffff00027802 */ /* 0x000fc60000000f00 */
[----:B------:R-:W-:Y:S04]  /*3810*/  DEPBAR.LE SB2, 0x36 ;  /* 0x0000ad800000791a */ /* 0x000fe80000000000 */
[----:B------:R-:W2:Y:S02]  /*3820*/  UTCATOMSWS.FIND_AND_SET.ALIGN UP0, UR4, UR4 ;  /* 0x00000004000475e3 */ /* 0x000ea40008000800 */
[----:B--2---:R-:W-:Y:S01]  /*3830*/  MOV R3, UR4 ;  /* 0x0000000400037c02 */ /* 0x004fe20008000f00 */
[----:B------:R-:W-:Y:S06]  /*3840*/  BRA.U UP0, `(.L_x_68) ;  /* 0x0000000100187547 */ /* 0x000fec000b800000 */
.L_x_69:
[----:B------:R-:W-:Y:S05]  /*3850*/  NANOSLEEP 0x64 ;  /* 0x000000640000795d */ /* 0x000fea0003800000 */
[----:B------:R-:W-:-:S05]  /*3860*/  UMOV UR4, 0x10 ;  /* 0x0000001000047882 */ /* 0x000fca0000000000 */
[----:B------:R-:W-:Y:S04]  /*3870*/  DEPBAR.LE SB2, 0x36 ;  /* 0x0000ad800000791a */ /* 0x000fe80000000000 */
[----:B------:R-:W2:Y:S02]  /*3880*/  UTCATOMSWS.FIND_AND_SET.ALIGN UP0, UR4, UR4 ;  /* 0x00000004000475e3 */ /* 0x000ea40008000800 */
[----:B--2---:R-:W-:Y:S01]  /*3890*/  MOV R3, UR4 ;  /* 0x0000000400037c02 */ /* 0x004fe20008000f00 */
[----:B------:R-:W-:Y:S05]  /*38a0*/  BRA.U !UP0, `(.L_x_69) ;  /* 0xfffffffd08e87547 */ /* 0x000fea000b83ffff */
.L_x_68:
[-C--:B------:R-:W-:Y:S02]  /*38b0*/  SHF.L.U32 R2, R2, R3.reuse, RZ ;  /* 0x0000000302027219 */ /* 0x080fe400000006ff */
[----:B------:R-:W-:Y:S01]  /*38c0*/  SHF.L.U32 R0, R0, R3, RZ ;  /* 0x0000000300007219 */ /* 0x000fe200000006ff */
[----:B------:R-:W-:Y:S02]  /*38d0*/  IMAD.SHL.U32 R3, R3, 0x20, RZ ;  /* 0x0000002003037824 */ /* 0x000fe400078e00ff */
[----:B------:R2:W-:Y:S04]  /*38e0*/  ATOMS.OR RZ, [UR6+0x14], R2 ;  /* 0x00001402ffff798c */ /* 0x0005e8000b000006 */
[----:B------:R2:W-:Y:S04]  /*38f0*/  ATOMS.OR RZ, [UR6+0x18], R0 ;  /* 0x00001800ffff798c */ /* 0x0005e8000b000006 */
[----:B------:R2:W-:Y:S01]  /*3900*/  STS [UR5+0x200], R3 ;  /* 0x00020003ff007988 */ /* 0x0005e20008000805 */
[----:B------:R-:W-:Y:S05]  /*3910*/  BRA `(.L_x_67) ;  /* 0x0000000000107947 */ /* 0x000fea0003800000 */
.L_x_66:
[----:B------:R-:W-:Y:S02]  /*3920*/  MOV R0, 0xffffffff ;  /* 0xffffffff00007802 */ /* 0x000fe40000000f00 */
[----:B------:R-:W-:-:S03]  /*3930*/  MOV R2, 0x3960 ;  /* 0x0000396000027802 */ /* 0x000fc60000000f00 */
[----:B------:R2:W-:Y:S04]  /*3940*/  STS [UR5+0x200], R0 ;  /* 0x00020000ff007988 */ /* 0x0005e80008000805 */
[----:B-12--5:R-:W-:Y:S05]  /*3950*/  CALL.REL.NOINC `($__internal_1_$__cuda_sm10x_tcgen05_guardrail_trap_phase_invalid_during_alloc) ;  /* 0x0000007400487944 */ /* 0x026fea0003c00000 */
.L_x_67:
[----:B------:R-:W-:Y:S05]  /*3960*/  WARPSYNC.ALL ;  /* 0x0000000000007948 */ /* 0x000fea0003800000 */
[----:B------:R-:W3:Y:S01]  /*3970*/  S2UR UR4, SR_CgaCtaId ;  /* 0x00000000000479c3 */ /* 0x000ee20000008800 */
[----:B------:R-:W-:Y:S01]  /*3980*/  UMOV UR14, 0x400 ;  /* 0x00000400000e7882 */ /* 0x000fe20000000000 */
[----:B------:R-:W-:-:S06]  /*3990*/  NOP ;  /* 0x0000000000007918 */ /* 0x000fcc0000000000 */
[----:B------:R-:W-:Y:S06]  /*39a0*/  BAR.ARV 0x6, 0xa0 ;  /* 0x0182800000007b1d */ /* 0x000fec0000002000 */
[----:B------:R-:W4:Y:S01]  /*39b0*/  LDCU UR5, c[0x0][0x38c] ;  /* 0x00007180ff0577ac */ /* 0x000f220008000800 */
[----:B------:R-:W-:Y:S01]  /*39c0*/  IMAD.MOV.U32 R11, RZ, RZ, 0x1 ;  /* 0x00000001ff0b7424 */ /* 0x000fe200078e00ff */
[----:B------:R-:W-:Y:S01]  /*39d0*/  CS2R R8, SRZ ;  /* 0x0000000000087805 */ /* 0x000fe2000001ff00 */
[----:B------:R-:W-:Y:S01]  /*39e0*/  IMAD.MOV.U32 R10, RZ, RZ, RZ ;  /* 0x000000ffff0a7224 */ /* 0x000fe200078e00ff */
[----:B------:R-:W1:Y:S01]  /*39f0*/  LDCU UR7, c[0x0][0x38c] ;  /* 0x00007180ff0777ac */ /* 0x000e620008000800 */
[----:B------:R-:W-:Y:S01]  /*3a00*/  UMOV UR18, URZ ;  /* 0x000000ff00127c82 */ /* 0x000fe20008000000 */
[----:B------:R-:W-:Y:S01]  /*3a10*/  UMOV UR11, URZ ;  /* 0x000000ff000b7c82 */ /* 0x000fe20008000000 */
[----:B---3--:R-:W-:Y:S01]  /*3a20*/  ULEA UR14, UR4, UR14, 0x18 ;  /* 0x0000000e040e7291 */ /* 0x008fe2000f8ec0ff */
[----:B------:R-:W-:Y:S01]  /*3a30*/  UMOV UR20, 0x0 ;  /* 0x0000000000147882 */ /* 0x000fe20000000000 */
[----:B------:R-:W-:-:S02]  /*3a40*/  UMOV UR21, 0x82804a0 ;  /* 0x082804a000157882 */ /* 0x000fc40000000000 */
[----:B------:R-:W-:Y:S02]  /*3a50*/  UIADD3 UR6, UPT, UPT, UR14, 0x1e400, URZ ;  /* 0x0001e4000e067890 */ /* 0x000fe4000fffe0ff */
[----:B----4-:R-:W-:-:S03]  /*3a60*/  UIADD3 UR5, UPT, UPT, UR5, 0x1f, URZ ;  /* 0x0000001f05057890 */ /* 0x010fc6000fffe0ff */
[----:B--2---:R-:W2:Y:S01]  /*3a70*/  LDS R0, [UR14+0x200] ;  /* 0x0002000eff007984 */ /* 0x004ea20008000800 */
[----:B------:R-:W-:Y:S02]  /*3a80*/  USHF.R.S32.HI UR4, URZ, 0x1f, UR5 ;  /* 0x0000001fff047899 */ /* 0x000fe40008011405 */
[----:B-1----:R-:W-:Y:S02]  /*3a90*/  UISETP.GE.AND UP4, UPT, UR7, 0x1, UPT ;  /* 0x000000010700788c */ /* 0x002fe4000bf86270 */
[----:B------:R-:W-:Y:S02]  /*3aa0*/  ULEA.HI UR4, UR4, UR5, URZ, 0x5 ;  /* 0x0000000504047291 */ /* 0x000fe4000f8f28ff */
[----:B------:R-:W-:Y:S02]  /*3ab0*/  UIADD3 UR5, UPT, UPT, UR14, 0xa400, URZ ;  /* 0x0000a4000e057890 */ /* 0x000fe4000fffe0ff */
[----:B------:R-:W-:Y:S02]  /*3ac0*/  USHF.R.S32.HI UR19, URZ, 0x5, UR4 ;  /* 0x00000005ff137899 */ /* 0x000fe40008011404 */
[----:B------:R-:W-:-:S02]  /*3ad0*/  USHF.R.U32.HI UR5, URZ, 0x4, UR5 ;  /* 0x00000004ff057899 */ /* 0x000fc40008011605 */
[----:B------:R-:W-:Y:S02]  /*3ae0*/  USHF.R.U32.HI UR4, URZ, 0x4, UR6 ;  /* 0x00000004ff047899 */ /* 0x000fe40008011606 */
[----:B------:R-:W-:Y:S02]  /*3af0*/  UISETP.LT.AND UP0, UPT, UR19, 0x1, UPT ;  /* 0x000000011300788c */ /* 0x000fe4000bf01270 */
[----:B------:R-:W-:Y:S02]  /*3b00*/  ULOP3.LUT UR5, UR5, 0x3fff, URZ, 0xc0, !UPT ;  /* 0x00003fff05057892 */ /* 0x000fe4000f8ec0ff */
[----:B------:R-:W-:Y:S02]  /*3b10*/  ULOP3.LUT UR4, UR4, 0x3fff, URZ, 0xc0, !UPT ;  /* 0x00003fff04047892 */ /* 0x000fe4000f8ec0ff */
[----:B------:R-:W-:Y:S02]  /*3b20*/  USEL UR22, UR19, 0x1, !UP0 ;  /* 0x0000000113167887 */ /* 0x000fe4000c000000 */
[----:B------:R-:W-:-:S02]  /*3b30*/  ULOP3.LUT UR16, UR5, 0x10000, URZ, 0xfc, !UPT ;  /* 0x0001000005107892 */ /* 0x000fc4000f8efcff */
[----:B------:R-:W-:Y:S02]  /*3b40*/  ULOP3.LUT UR4, UR4, 0x10000, URZ, 0xfc, !UPT ;  /* 0x0001000004047892 */ /* 0x000fe4000f8efcff */
[----:B------:R-:W-:Y:S01]  /*3b50*/  UIADD3 UR22, UPT, UPT, -UR22, URZ, URZ ;  /* 0x000000ff16167290 */ /* 0x000fe2000fffe1ff */
[----:B--2---:R-:W-:-:S15]  /*3b60*/  R2UR UR23, R0 ;  /* 0x00000000001772ca */ /* 0x004fde00000e0000 */
.L_x_76:
[----:B------:R-:W-:Y:S02]  /*3b70*/  LEA R0, R10, UR14, 0x3 ;  /* 0x0000000e0a007c11 */ /* 0x000fe4000f8e18ff */
[----:B------:R-:W-:Y:S02]  /*3b80*/  SHF.L.U32 R5, R9, 0x1f, RZ ;  /* 0x0000001f09057819 */ /* 0x000fe400000006ff */
[----:B------:R-:W-:Y:S01]  /*3b90*/  PLOP3.LUT P0, PT, PT, PT, UP4, 0x80, 0x8 ;  /* 0x000000000008781c */ /* 0x000fe20003f0f048 */
[----:B------:R-:W-:Y:S01]  /*3ba0*/  VIADD R3, R0, 0x170 ;  /* 0x0000017000037836 */ /* 0x000fe20000000000 */
[----:B-1----:R-:W1:Y:S02]  /*3bb0*/  SYNCS.PHASECHK.TRANS64.TRYWAIT P1, [R0+URZ+0x160], R5 ;  /* 0x00016005000075a7 */ /* 0x002e6400080211ff */
[----:B-1----:R-:W-:Y:S09]  /*3bc0*/  @!P1 BRA `(.L_x_70) ;  /* 0x0000006c008c9947 */ /* 0x002ff20003800000 */
.L_x_161:
[----:B------:R-:W-:Y:S01]  /*3bd0*/  LEA R4, R10, UR14, 0x4 ;  /* 0x0000000e0a047c11 */ /* 0x000fe2000f8e20ff */
[----:B------:R-:W-:Y:S01]  /*3be0*/  @UP4 ULEA UR5, UR11, UR14, 0x3 ;  /* 0x0000000e0b054291 */ /* 0x000fe2000f8e18ff */
[----:B------:R-:W-:Y:S01]  /*3bf0*/  PLOP3.LUT P1, PT, PT, PT, PT, 0x80, 0x8 ;  /* 0x000000000008781c */ /* 0x000fe20003f2f070 */
[----:B------:R-:W-:Y:S01]  /*3c00*/  ULEA UR17, UR18, UR14, 0x3 ;  /* 0x0000000e12117291 */ /* 0x000fe2000f8e18ff */
[----:B------:R-:W-:Y:S02]  /*3c10*/  PRMT R3, RZ, 0x654, R3 ;  /* 0x00000654ff037816 */ /* 0x000fe40000000003 */
[----:B-1----:R-:W1:Y:S01]  /*3c20*/  LDS.128 R4, [R4+0x1e0] ;  /* 0x0001e00004047984 */ /* 0x002e620000000c00 */
[----:B------:R-:W-:Y:S02]  /*3c30*/  @P0 SHF.L.U32 R2, R8, 0x1f, RZ ;  /* 0x0000001f08020819 */ /* 0x000fe400000006ff */
[----:B------:R-:W-:Y:S01]  /*3c40*/  SHF.L.U32 R0, R11, 0x1f, RZ ;  /* 0x0000001f0b007819 */ /* 0x000fe200000006ff */
[----:B------:R-:W-:Y:S01]  /*3c50*/  @!PT LDS RZ, [RZ] ;  /* 0x00000000fffff984 */ /* 0x000fe20000000800 */
[----:B------:R-:W-:Y:S01]  /*3c60*/  @!PT LDS RZ, [RZ] ;  /* 0x00000000fffff984 */ /* 0x000fe20000000800 */
[----:B------:R-:W-:Y:S01]  /*3c70*/  @!PT LDS RZ, [RZ] ;  /* 0x00000000fffff984 */ /* 0x000fe20000000800 */
[----:B------:R-:W-:Y:S01]  /*3c80*/  @!PT LDS RZ, [RZ] ;  /* 0x00000000fffff984 */ /* 0x000fe20000000800 */
[----:B------:R2:W-:Y:S06]  /*3c90*/  MEMBAR.ALL.CTA ;  /* 0x0000000000007992 */ /* 0x0005ec0000008000 */
[----:B--2---:R-:W2:Y:S02]  /*3ca0*/  FENCE.VIEW.ASYNC.S ;  /* 0x00000000000073c6 */ /* 0x004ea40000000000 */
[----:B--2---:R2:W-:Y:S01]  /*3cb0*/  SYNCS.ARRIVE.TRANS64.RED.A1T0 RZ, [R3+URZ], RZ ;  /* 0x000000ff03ff79a7 */ /* 0x0045e200081004ff */
[----:B------:R2:W3:Y:S01]  /*3cc0*/  @P0 SYNCS.PHASECHK.TRANS64.TRYWAIT P1, [UR5], R2 ;  /* 0x00000002ff0005a7 */ /* 0x0004e20008021105 */
[----:B------:R-:W4:Y:S02]  /*3cd0*/  SYNCS.PHASECHK.TRANS64.TRYWAIT P0, [UR17+0x198], R0 ;  /* 0x00019800ff0075a7 */ /* 0x000f240008001111 */
[----:B-1234-:R-:W-:Y:S05]  /*3ce0*/  @!P0 BRA `(.L_x_71) ;  /* 0x0000006c00588947 */ /* 0x01efea0003800000 */
.L_x_163:
[----:B------:R-:W-:Y:S01]  /*3cf0*/  IADD3 R10, PT, PT, R10, 0x1, RZ ;  /* 0x000000010a0a7810 */ /* 0x000fe20007ffe0ff */
[----:B------:R-:W-:Y:S06]  /*3d00*/  BRA.U !UP4, `(.L_x_72) ;  /* 0x000000010c887547 */ /* 0x000fec000b800000 */
[----:B------:R-:W-:Y:S02]  /*3d10*/  UIMAD UR15, UR18, 0xa0, UR23 ;  /* 0x000000a0120f78a4 */ /* 0x000fe4000f8e0217 */
[----:B------:R-:W-:Y:S01]  /*3d20*/  UPLOP3.LUT UP2, UPT, UPT, UPT, UPT, 0x40, 0x4 ;  /* 0x000000000004789c */ /* 0x000fe20003f4e870 */
[----:B------:R-:W-:Y:S01]  /*3d30*/  UMOV UR13, UR22 ;  /* 0x00000016000d7c82 */ /* 0x000fe20008000000 */
[----:B------:R-:W-:Y:S01]  /*3d40*/  UMOV UR12, UR19 ;  /* 0x00000013000c7c82 */ /* 0x000fe20008000000 */
[----:B------:R-:W-:-:S08]  /*3d50*/  UMOV UR5, UR11 ;  /* 0x0000000b00057c82 */ /* 0x000fd00008000000 */
.L_x_75:
[----:B------:R-:W-:Y:S02]  /*3d60*/  UIADD3 UR13, UPT, UPT, UR13, 0x1, URZ ;  /* 0x000000010d0d7890 */ /* 0x000fe4000fffe0ff */
[----:B--2---:R-:W-:Y:S02]  /*3d70*/  ULEA UR7, UR5, UR14, 0x3 ;  /* 0x0000000e05077291 */ /* 0x004fe4000f8e18ff */
[----:B------:R-:W-:Y:S01]  /*3d80*/  UISETP.NE.AND UP3, UPT, UR13, URZ, UPT ;  /* 0x000000ff0d00728c */ /* 0x000fe2000bf65270 */
[----:B---3--:R-:W-:Y:S10]  /*3d90*/  @P1 BRA `(.L_x_73) ;  /* 0x00000000000c1947 */ /* 0x008ff40003800000 */
[----:B-1----:R-:W-:Y:S04]  /*3da0*/  SHF.L.U32 R3, R8, 0x1f, RZ ;  /* 0x0000001f08037819 */ /* 0x002fe800000006ff */
[----:B------:R-:W1:Y:S02]  /*3db0*/  SYNCS.PHASECHK.TRANS64.TRYWAIT P0, [UR7], R3 ;  /* 0x00000003ff0075a7 */ /* 0x000e640008001107 */
[----:B-1----:R-:W-:Y:S05]  /*3dc0*/  @!P0 BRA `(.L_x_74) ;  /* 0x0000006c00388947 */ /* 0x002fea0003800000 */
.L_x_73:
[----:B------:R-:W-:Y:S01]  /*3dd0*/  UISETP.NE.AND UP0, UPT, UR12, 0x1, UPT ;  /* 0x000000010c00788c */ /* 0x000fe2000bf05270 */
[----:B------:R-:W-:Y:S01]  /*3de0*/  PLOP3.LUT P1, PT, PT, PT, PT, 0x80, 0x8 ;  /* 0x000000000008781c */ /* 0x000fe20003f2f070 */
[----:B------:R-:W-:Y:S02]  /*3df0*/  UIADD3 UR6, UPT, UPT, UR5, 0x1, URZ ;  /* 0x0000000105067890 */ /* 0x000fe4000fffe0ff */
[----:B------:R-:W-:Y:S02]  /*3e00*/  UIADD3 UR12, UPT, UPT, UR12, -0x1, URZ ;  /* 0xffffffff0c0c7890 */ /* 0x000fe4000fffe0ff */
[----:B------:R-:W-:Y:S01]  /*3e10*/  UISETP.NE.AND UP1, UPT, UR6, 0x14, UPT ;  /* 0x000000140600788c */ /* 0x000fe2000bf25270 */
[----:B------:R-:W-:Y:S01]  /*3e20*/  PLOP3.LUT P0, PT, PT, PT, UP0, 0x80, 0x8 ;  /* 0x000000000008781c */ /* 0x000fe20003f0f008 */
[----:B------:R-:W-:Y:S02]  /*3e30*/  UMOV UR9, 0xc0004010 ;  /* 0xc000401000097882 */ /* 0x000fe40000000000 */
[----:B------:R-:W-:Y:S02]  /*3e40*/  USEL UR8, URZ, 0x1, UP1 ;  /* 0x00000001ff087887 */ /* 0x000fe40008800000 */
[----:B------:R-:W-:Y:S02]  /*3e50*/  USEL UR11, UR6, URZ, UP1 ;  /* 0x000000ff060b7287 */ /* 0x000fe40008800000 */
[----:B------:R-:W-:Y:S02]  /*3e60*/  UIMAD UR6, UR5, 0x140, UR4 ;  /* 0x00000140050678a4 */ /* 0x000fe4000f8e0204 */
[----:B------:R-:W-:Y:S01]  /*3e70*/  @UP0 ULEA UR10, UR11, UR14, 0x3 ;  /* 0x0000000e0b0a0291 */ /* 0x000fe2000f8e18ff */
[----:B------:R-:W-:Y:S01]  /*3e80*/  LOP3.LUT R8, R8, UR8, RZ, 0x3c, !PT ;  /* 0x0000000808087c12 */ /* 0x000fe2000f8e3cff */
[----:B------:R-:W-:Y:S03]  /*3e90*/  ULEA UR8, UR5, UR16, 0x8 ;  /* 0x0000001005087291 */ /* 0x000fe6000f8e40ff */
[----:B-1----:R-:W-:Y:S01]  /*3ea0*/  @P0 SHF.L.U32 R0, R8, 0x1f, RZ ;  /* 0x0000001f08000819 */ /* 0x002fe200000006ff */
[----:B------:R-:W-:Y:S03]  /*3eb0*/  UMOV UR5, UR11 ;  /* 0x0000000b00057c82 */ /* 0x000fe60008000000 */
[----:B------:R2:W3:Y:S01]  /*3ec0*/  @P0 SYNCS.PHASECHK.TRANS64.TRYWAIT P1, [UR10], R0 ;  /* 0x00000000ff0005a7 */ /* 0x0004e2000802110a */
[----:B------:R-:W-:Y:S03]  /*3ed0*/  UIADD3 UR10, UPT, UPT, UR7, 0xa0, URZ ;  /* 0x000000a0070a7890 */ /* 0x000fe6000fffe0ff */
[----:B------:R-:W-:Y:S02]  /*3ee0*/  UMOV UR7, 0xc0004010 ;  /* 0xc000401000077882 */ /* 0x000fe40000000000 */
[----:B------:R2:W-:Y:S01]  /*3ef0*/  UTCIMMA gdesc[UR8], gdesc[UR6], tmem[UR15], tmem[UR20], idesc[UR21], UP2 ;  /* 0x00ff1406080075ea */ /* 0x0005e2000900010f */
[----:B------:R-:W-:Y:S03]  /*3f00*/  UPLOP3.LUT UP2, UPT, UPT, UPT, UPT, 0x80, 0x8 ;  /* 0x000000000008789c */ /* 0x000fe60003f4f070 */
[----:B------:R2:W-:Y:S01]  /*3f10*/  UTCBAR [UR10], URZ ;  /* 0x000000ff0a0073e9 */ /* 0x0005e200080000ff */
[----:B------:R-:W-:Y:S07]  /*3f20*/  BRA.U UP3, `(.L_x_75) ;  /* 0xfffffffd038c7547 */ /* 0x000fee000b83ffff */
.L_x_72:
[----:B------:R-:W-:Y:S01]  /*3f30*/  UIADD3 UR5, UPT, UPT, UR18, 0x1, URZ ;  /* 0x0000000112057890 */ /* 0x000fe2000fffe0ff */
[----:B------:R-:W-:Y:S01]  /*3f40*/  LOP3.LUT P0, RZ, R6, 0x1, RZ, 0xc0, !PT ;  /* 0x0000000106ff7812 */ /* 0x000fe2000780c0ff */
[----:B--2---:R-:W-:Y:S01]  /*3f50*/  UIADD3 UR6, UPT, UPT, UR17, 0x180, URZ ;  /* 0x0000018011067890 */ /* 0x004fe2000fffe0ff */
[----:B---3--:R-:W-:Y:S01]  /*3f60*/  ISETP.NE.AND P1, PT, R10, 0x2, PT ;  /* 0x000000020a00780c */ /* 0x008fe20003f25270 */
[----:B------:R-:W-:-:S03]  /*3f70*/  UISETP.NE.AND UP0, UPT, UR5, 0x3, UPT ;  /* 0x000000030500788c */ /* 0x000fc6000bf05270 */
[----:B-1----:R-:W-:Y:S01]  /*3f80*/  SEL R0, RZ, 0x1, P1 ;  /* 0x00000001ff007807 */ /* 0x002fe20000800000 */
[----:B------:R-:W-:Y:S01]  /*3f90*/  USEL UR7, URZ, 0x1, UP0 ;  /* 0x00000001ff077887 */ /* 0x000fe20008000000 */
[----:B------:R-:W-:Y:S01]  /*3fa0*/  SEL R10, R10, RZ, P1 ;  /* 0x000000ff0a0a7207 */ /* 0x000fe20000800000 */
[----:B------:R-:W-:Y:S01]  /*3fb0*/  USEL UR18, UR5, URZ, UP0 ;  /* 0x000000ff05127287 */ /* 0x000fe20008000000 */
[----:B------:R1:W-:Y:S01]  /*3fc0*/  UTCBAR [UR6], URZ ;  /* 0x000000ff060073e9 */ /* 0x0003e200080000ff */
[----:B------:R-:W-:Y:S02]  /*3fd0*/  LOP3.LUT R9, R9, R0, RZ, 0x3c, !PT ;  /* 0x0000000009097212 */ /* 0x000fe400078e3cff */
[----:B------:R-:W-:Y:S01]  /*3fe0*/  LOP3.LUT R11, R11, UR7, RZ, 0x3c, !PT ;  /* 0x000000070b0b7c12 */ /* 0x000fe2000f8e3cff */
[----:B------:R-:W-:Y:S07]  /*3ff0*/  @P0 BRA `(.L_x_76) ;  /* 0xfffffff800dc0947 */ /* 0x000fee000383ffff */
[----:B------:R-:W2:Y:S01]  /*4000*/  S2UR UR8, SR_CgaCtaId ;  /* 0x00000000000879c3 */ /* 0x000ea20000008800 */
[----:B------:R-:W-:Y:S01]  /*4010*/  ELECT P0, URZ, PT ;  /* 0x0000000000ff782f */ /* 0x000fe20003800000 */
[----:B------:R-:W-:Y:S01]  /*4020*/  IMAD.MOV.U32 R0, RZ, RZ, 0x1 ;  /* 0x00000001ff007424 */ /* 0x000fe200078e00ff */
[----:B------:R-:W-:Y:S01]  /*4030*/  UIADD3 UR14, UPT, UPT, UR14, 0x198, URZ ;  /* 0x000001980e0e7890 */ /* 0x000fe2000fffe0ff */
[----:B------:R-:W-:Y:S01]  /*4040*/  SHF.L.U32 R3, R11, 0x1f, RZ ;  /* 0x0000001f0b037819 */ /* 0x000fe200000006ff */
[----:B------:R-:W-:-:S03]  /*4050*/  UMOV UR4, 0x40 ;  /* 0x0000004000047882 */ /* 0x000fc60000000000 */
[----:B------:R-:W-:Y:S01]  /*4060*/  UVIRTCOUNT.DEALLOC.SMPOOL 0x80 ;  /* 0x000000800000784c */ /* 0x000fe20000000000 */
[----:B--2---:R-:W-:Y:S02]  /*4070*/  ULEA UR8, UR8, UR4, 0x18 ;  /* 0x0000000408087291 */ /* 0x004fe4000f8ec0ff */
[----:B------:R-:W-:-:S07]  /*4080*/  ULEA UR4, UR18, UR14, 0x3 ;  /* 0x0000000e12047291 */ /* 0x000fce000f8e18ff */
[----:B------:R2:W-:Y:S02]  /*4090*/  @P0 STS.U8 [UR8+0x1c], R0 ;  /* 0x00001c00ff000988 */ /* 0x0005e40008000008 */
[----:B------:R-:W3:Y:S02]  /*40a0*/  SYNCS.PHASECHK.TRANS64.TRYWAIT P0, [UR4], R3 ;  /* 0x00000003ff0075a7 */ /* 0x000ee40008001104 */
[----:B--23--:R-:W-:Y:S05]  /*40b0*/  @!P0 BRA `(.L_x_77) ;  /* 0x0000006800948947 */ /* 0x00cfea0003800000 */
.L_x_166:
[----:B------:R-:W-:-:S04]  /*40c0*/  UIADD3 UR4, UPT, UPT, UR18, 0x1, URZ ;  /* 0x0000000112047890 */ /* 0x000fc8000fffe0ff */
[----:B------:R-:W-:-:S04]  /*40d0*/  UISETP.NE.AND UP0, UPT, UR4, 0x3, UPT ;  /* 0x000000030400788c */ /* 0x000fc8000bf05270 */
[----:B-1----:R-:W-:Y:S02]  /*40e0*/  USEL UR6, URZ, 0x1, UP0 ;  /* 0x00000001ff067887 */ /* 0x002fe40008000000 */
[----:B------:R-:W-:-:S04]  /*40f0*/  USEL UR4, UR4, URZ, UP0 ;  /* 0x000000ff04047287 */ /* 0x000fc80008000000 */
[----:B------:R-:W-:Y:S01]  /*4100*/  ULEA UR5, UR4, UR14, 0x3 ;  /* 0x0000000e04057291 */ /* 0x000fe2000f8e18ff */
[----:B------:R-:W-:-:S04]  /*4110*/  LOP3.LUT R11, R11, UR6, RZ, 0x3c, !PT ;  /* 0x000000060b0b7c12 */ /* 0x000fc8000f8e3cff */
[----:B--2---:R-:W-:-:S04]  /*4120*/  SHF.L.U32 R3, R11, 0x1f, RZ ;  /* 0x0000001f0b037819 */ /* 0x004fc800000006ff */
[----:B------:R-:W1:Y:S02]  /*4130*/  SYNCS.PHASECHK.TRANS64.TRYWAIT P0, [UR5], R3 ;  /* 0x00000003ff0075a7 */ /* 0x000e640008001105 */
[----:B-1----:R-:W-:Y:S05]  /*4140*/  @!P0 BRA `(.L_x_78) ;  /* 0x0000006800888947 */ /* 0x002fea0003800000 */
.L_x_168:
[----:B------:R-:W-:-:S04]  /*4150*/  UIADD3 UR4, UPT, UPT, UR4, 0x1, URZ ;  /* 0x0000000104047890 */ /* 0x000fc8000fffe0ff */
[----:B------:R-:W-:-:S04]  /*4160*/  UISETP.NE.AND UP0, UPT, UR4, 0x3, UPT ;  /* 0x000000030400788c */ /* 0x000fc8000bf05270 */
[----:B------:R-:W-:Y:S02]  /*4170*/  USEL UR5, URZ, 0x1, UP0 ;  /* 0x00000001ff057887 */ /* 0x000fe40008000000 */
[----:B------:R-:W-:-:S04]  /*4180*/  USEL UR4, UR4, URZ, UP0 ;  /* 0x000000ff04047287 */ /* 0x000fc80008000000 */
[----:B------:R-:W-:Y:S01]  /*4190*/  ULEA UR4, UR4, UR14, 0x3 ;  /* 0x0000000e04047291 */ /* 0x000fe2000f8e18ff */
[----:B-1----:R-:W-:-:S04]  /*41a0*/  LOP3.LUT R3, R11, UR5, RZ, 0x3c, !PT ;  /* 0x000000050b037c12 */ /* 0x002fc8000f8e3cff */
[----:B------:R-:W-:-:S04]  /*41b0*/  SHF.L.U32 R3, R3, 0x1f, RZ ;  /* 0x0000001f03037819 */ /* 0x000fc800000006ff */
[----:B------:R-:W1:Y:S02]  /*41c0*/  SYNCS.PHASECHK.TRANS64.TRYWAIT P0, [UR4], R3 ;  /* 0x00000003ff0075a7 */ /* 0x000e640008001104 */
[----:B-1----:R-:W-:Y:S05]  /*41d0*/  @!P0 BRA `(.L_x_79) ;  /* 0x00000068007c8947 */ /* 0x002fea0003800000 */
.L_x_170:
[----:B------:R-:W-:Y:S01]  /*41e0*/  NOP ;  /* 0x0000000000007918 */ /* 0x000fe20000000000 */
[----:B-1----:R-:W1:Y:S01]  /*41f0*/  LDS R0, [UR8+0x14] ;  /* 0x00001408ff007984 */ /* 0x002e620008000800 */
[----:B------:R-:W-:Y:S01]  /*4200*/  ULOP3.LUT UR4, UR23, 0xffff, URZ, 0xc0, !UPT ;  /* 0x0000ffff17047892 */ /* 0x000fe2000f8ec0ff */
[----:B------:R-:W-:Y:S01]  /*4210*/  UMOV UR5, 0xffff ;  /* 0x0000ffff00057882 */ /* 0x000fe20000000000 */
[----:B------:R-:W-:Y:S02]  /*4220*/  UMOV UR6, 0x1 ;  /* 0x0000000100067882 */ /* 0x000fe40000000000 */
[----:B------:R-:W-:-:S04]  /*4230*/  USHF.R.U32.HI UR4, URZ, 0x5, UR4 ;  /* 0x00000005ff047899 */ /* 0x000fc80008011604 */
[----:B------:R-:W-:Y:S02]  /*4240*/  USHF.L.U32 UR5, UR5, UR4, URZ ;  /* 0x0000000405057299 */ /* 0x000fe400080006ff */
[----:B------:R-:W-:-:S04]  /*4250*/  USHF.L.U32 UR4, UR6, UR4, URZ ;  /* 0x0000000406047299 */ /* 0x000fc800080006ff */
[----:B-1----:R-:W-:-:S04]  /*4260*/  LOP3.LUT R0, R0, UR5, RZ, 0xc0, !PT ;  /* 0x0000000500007c12 */ /* 0x002fc8000f8ec0ff */
[----:B------:R-:W-:-:S13]  /*4270*/  ISETP.NE.AND P0, PT, R0, UR5, PT ;  /* 0x0000000500007c0c */ /* 0x000fda000bf05270 */
[----:B------:R-:W-:Y:S05]  /*4280*/  @P0 BRA `(.L_x_80) ;  /* 0x0000000000580947 */ /* 0x000fea0003800000 */
[----:B------:R-:W1:Y:S02]  /*4290*/  LDS R0, [UR8+0x18] ;  /* 0x00001808ff007984 */ /* 0x000e640008000800 */
[----:B-1----:R-:W-:-:S04]  /*42a0*/  LOP3.LUT R0, R0, UR4, RZ, 0xc0, !PT ;  /* 0x0000000400007c12 */ /* 0x002fc8000f8ec0ff */
[----:B------:R-:W-:-:S13]  /*42b0*/  ISETP.NE.AND P0, PT, R0, UR4, PT ;  /* 0x0000000400007c0c */ /* 0x000fda000bf05270 */
[----:B------:R-:W-:Y:S05]  /*42c0*/  @P0 BRA `(.L_x_81) ;  /* 0x00000000003c0947 */ /* 0x000fea0003800000 */
[----:B------:R-:W1:Y:S01]  /*42d0*/  S2R R2, SR_LANEID ;  /* 0x0000000000027919 */ /* 0x000e620000000000 */
[----:B------:R-:W-:Y:S01]  /*42e0*/  ULOP3.LUT UR5, URZ, UR5, URZ, 0x33, !UPT ;  /* 0x00000005ff057292 */ /* 0x000fe2000f8e33ff */
[----:B------:R-:W-:Y:S01]  /*42f0*/  LOP3.LUT R4, RZ, UR4, RZ, 0x33, !PT ;  /* 0x00000004ff047c12 */ /* 0x000fe2000f8e33ff */
[----:B------:R-:W-:Y:S02]  /*4300*/  VOTEU.ANY UR4, UPT, PT ;  /* 0x0000000000047886 */ /* 0x000fe400038e0100 */
[----:B------:R-:W-:Y:S01]  /*4310*/  UFLO.U32 UR4, UR4 ;  /* 0x00000004000472bd */ /* 0x000fe200080e0000 */
[----:B------:R-:W2:Y:S01]  /*4320*/  REDUX UR6, R4 ;  /* 0x00000000040673c4 */ /* 0x000ea20000000000 */
[----:B------:R-:W-:-:S06]  /*4330*/  IMAD.U32 R0, RZ, RZ, UR5 ;  /* 0x00000005ff007e24 */ /* 0x000fcc000f8e00ff */
[----:B------:R3:W-:Y:S01]  /*4340*/  UTCATOMSWS.AND URZ, UR5 ;  /* 0x0000000500ff79e3 */ /* 0x0007e20008000000 */
[----:B------:R-:W4:Y:S01]  /*4350*/  REDUX UR7, R0 ;  /* 0x00000000000773c4 */ /* 0x000f220000000000 */
[----:B-1----:R-:W-:Y:S01]  /*4360*/  ISETP.EQ.U32.AND P0, PT, R2, UR4, PT ;  /* 0x0000000402007c0c */ /* 0x002fe2000bf02070 */
[----:B--2---:R-:W-:Y:S01]  /*4370*/  IMAD.U32 R2, RZ, RZ, UR6 ;  /* 0x00000006ff027e24 */ /* 0x004fe2000f8e00ff */
[----:B----4-:R-:W-:-:S11]  /*4380*/  MOV R3, UR7 ;  /* 0x0000000700037c02 */ /* 0x010fd60008000f00 */
[----:B------:R3:W-:Y:S04]  /*4390*/  @P0 ATOMS.AND RZ, [UR8+0x14], R3 ;  /* 0x00001403ffff098c */ /* 0x0007e8000a800008 */
[----:B------:R3:W-:Y:S01]  /*43a0*/  @P0 ATOMS.AND RZ, [UR8+0x18], R2 ;  /* 0x00001802ffff098c */ /* 0x0007e2000a800008 */
[----:B------:R-:W-:Y:S05]  /*43b0*/  BRA `(.L_x_82) ;  /* 0x0000000000147947 */ /* 0x000fea0003800000 */
.L_x_81:
[----:B------:R-:W-:Y:S02]  /*43c0*/  MOV R2, 0x43e0 ;  /* 0x000043e000027802 */ /* 0x000fe40000000f00 */
[----:B-----5:R-:W-:Y:S05]  /*43d0*/  CALL.REL.NOINC `($__internal_0_$__cuda_sm10x_tcgen05_guardrail_trap_col_being_dealloced_not_returned_by_alloc) ;  /* 0x00000068009c7944 */ /* 0x020fea0003c00000 */
[----:B------:R-:W-:Y:S05]  /*43e0*/  BRA `(.L_x_82) ;  /* 0x0000000000087947 */ /* 0x000fea0003800000 */
.L_x_80:
[----:B------:R-:W-:Y:S02]  /*43f0*/  MOV R2, 0x4410 ;  /* 0x0000441000027802 */ /* 0x000fe40000000f00 */
[----:B-----5:R-:W-:Y:S05]  /*4400*/  CALL.REL.NOINC `($__internal_2_$__cuda_sm10x_tcgen05_guardrail_trap_unallocated_columns_being_dealloced) ;  /* 0x0000006800a87944 */ /* 0x020fea0003c00000 */
.L_x_82:
[----:B------:R-:W-:Y:S01]  /*4410*/  NOP ;  /* 0x0000000000007918 */ /* 0x000fe20000000000 */
[----:B---3--:R-:W-:Y:S05]  /*4420*/  EXIT ;  /* 0x000000000000794d */ /* 0x008fea0003800000 */
.L_x_65:
[----:B------:R-:W-:-:S09]  /*4430*/  UISETP.NE.OR UP0, UPT, UR18, 0x3, !UP3 ;  /* 0x000000031200788c */ /* 0x000fd2000df05670 */
[----:B------:R-:W-:Y:S05]  /*4440*/  BRA.U UP0, `(.L_x_83) ;  /* 0x0000000d00847547 */ /* 0x000fea000b800000 */
[----:B------:R-:W2:Y:S01]  /*4450*/  LDCU.64 UR6, c[0x0][0x888] ;  /* 0x00011100ff0677ac */ /* 0x000ea20008000a00 */
[----:B------:R-:W-:Y:S02]  /*4460*/  HFMA2 R9, -RZ, RZ, 0, 0 ;  /* 0x00000000ff097431 */ /* 0x000fe400000001ff */
[----:B------:R-:W-:Y:S01]  /*4470*/  IMAD.MOV.U32 R11, RZ, RZ, 0x1 ;  /* 0x00000001ff0b7424 */ /* 0x000fe200078e00ff */
[----:B------:R-:W-:Y:S01]  /*4480*/  MOV R8, 0x5000 ;  /* 0x0000500000087802 */ /* 0x000fe20000000f00 */
[----:B------:R-:W3:Y:S01]  /*4490*/  LDCU UR37, c[0x0][0x370] ;  /* 0x00006e00ff2577ac */ /* 0x000ee20008000800 */
[----:B------:R-:W-:Y:S01]  /*44a0*/  IMAD.MOV.U32 R10, RZ, RZ, RZ ;  /* 0x000000ffff0a7224 */ /* 0x000fe200078e00ff */
[----:B------:R-:W3:Y:S01]  /*44b0*/  LDCU.128 UR40, c[0x0][0xb10] ;  /* 0x00016200ff2877ac */ /* 0x000ee20008000c00 */
[----:B------:R-:W4:Y:S01]  /*44c0*/  LDCU UR31, c[0x0][0x374] ;  /* 0x00006e80ff1f77ac */ /* 0x000f220008000800 */
[----:B------:R-:W1:Y:S01]  /*44d0*/  LDCU.64 UR38, c[0x0][0x890] ;  /* 0x00011200ff2677ac */ /* 0x000e620008000a00 */
[----:B------:R-:W1:Y:S01]  /*44e0*/  LDCU UR21, c[0x0][0xb0c] ;  /* 0x00016180ff1577ac */ /* 0x000e620008000800 */
[----:B------:R-:W1:Y:S01]  /*44f0*/  LDCU UR51, c[0x0][0xb20] ;  /* 0x00016400ff3377ac */ /* 0x000e620008000800 */
[----:B------:R-:W1:Y:S01]  /*4500*/  LDCU UR4, c[0x0][0xb30] ;  /* 0x00016600ff0477ac */ /* 0x000e620008000800 */
[----:B--2---:R-:W-:Y:S01]  /*4510*/  UISETP.NE.U32.AND UP0, UPT, UR6, URZ, UPT ;  /* 0x000000ff0600728c */ /* 0x004fe2000bf05070 */
[----:B------:R-:W-:Y:S01]  /*4520*/  UMOV UR29, 0x400 ;  /* 0x00000400001d7882 */ /* 0x000fe20000000000 */
[----:B---3--:R-:W-:-:S02]  /*4530*/  UIMAD.WIDE.U32 UR48, UR37, UR40, URZ ;  /* 0x00000028253072a5 */ /* 0x008fc4000f8e00ff */
[----:B------:R-:W-:Y:S02]  /*4540*/  UISETP.NE.AND.EX UP5, UPT, UR7, URZ, UPT, UP0 ;  /* 0x000000ff0700728c */ /* 0x000fe4000bfa5300 */
[----:B----4-:R-:W-:Y:S02]  /*4550*/  UIMAD.WIDE.U32 UR6, UR31, UR43, URZ ;  /* 0x0000002b1f0672a5 */ /* 0x010fe4000f8e00ff */
[----:B------:R-:W-:Y:S02]  /*4560*/  ULEA UR29, UR5, UR29, 0x18 ;  /* 0x0000001d051d7291 */ /* 0x000fe4000f8ec0ff */
[----:B-1----:R-:W-:Y:S02]  /*4570*/  UISETP.NE.U32.AND UP6, UPT, UR38, URZ, UPT ;  /* 0x000000ff2600728c */ /* 0x002fe4000bfc5070 */
[----:B------:R-:W-:Y:S02]  /*4580*/  UIADD3 UR44, UPT, UPT, UR29, 0x140, URZ ;  /* 0x000001401d2c7890 */ /* 0x000fe4000fffe0ff */
[----:B------:R-:W-:Y:S01]  /*4590*/  UISETP.NE.AND UP0, UPT, UR15, 0x1, UPT ;  /* 0x000000010f00788c */ /* 0x000fe2000bf05270 */
[----:B------:R-:W-:Y:S01]  /*45a0*/  UMOV UR48, UR49 ;  /* 0x0000003100307c82 */ /* 0x000fe20008000000 */
[----:B------:R-:W-:Y:S01]  /*45b0*/  UMOV UR45, UR7 ;  /* 0x00000007002d7c82 */ /* 0x000fe20008000000 */
[----:B------:R-:W-:Y:S01]  /*45c0*/  UISETP.NE.AND UP0, UPT, UR21, 0x1, UPT ;  /* 0x000000011500788c */ /* 0x000fe2000bf05270 */
[----:B------:R-:W1:Y:S01]  /*45d0*/  LDCU.64 UR52, c[0x0][0x348] ;  /* 0x00006900ff3477ac */ /* 0x000e620008000a00 */
[----:B------:R-:W-:-:S02]  /*45e0*/  UPLOP3.LUT UP1, UPT, UPT, UPT, UPT, 0x40, 0x4 ;  /* 0x000000000004789c */ /* 0x000fc40003f2e870 */
[----:B------:R-:W-:Y:S01]  /*45f0*/  UISETP.GE.AND UP3, UPT, UR15, 0x1, UPT ;  /* 0x000000010f00788c */ /* 0x000fe2000bf66270 */
[----:B------:R-:W2:Y:S01]  /*4600*/  LDCU.64 UR22, c[0x0][0xb28] ;  /* 0x00016500ff1677ac */ /* 0x000ea20008000a00 */
[----:B------:R-:W-:Y:S02]  /*4610*/  UISETP.NE.AND.EX UP6, UPT, UR39, URZ, UPT, UP6 ;  /* 0x000000ff2700728c */ /* 0x000fe4000bfc5360 */
[----:B------:R-:W-:Y:S02]  /*4620*/  UPRMT UR44, UR5, 0x654, UR44 ;  /* 0x00000654052c7896 */ /* 0x000fe4000800002c */
[----:B------:R-:W-:Y:S02]  /*4630*/  USHF.R.U32.HI UR48, URZ, UR41, UR48 ;  /* 0x00000029ff307299 */ /* 0x000fe40008011630 */
[----:B------:R-:W-:Y:S02]  /*4640*/  USHF.R.U32.HI UR45, URZ, UR51, UR45 ;  /* 0x00000033ff2d7299 */ /* 0x000fe4000801162d */
[----:B------:R-:W-:-:S02]  /*4650*/  UISETP.NE.AND UP0, UPT, UR42, 0x1, UPT ;  /* 0x000000012a00788c */ /* 0x000fc4000bf05270 */
[----:B------:R-:W-:-:S11]  /*4660*/  UISETP.NE.AND UP4, UPT, UR4, 0x1, UPT ;  /* 0x000000010400788c */ /* 0x000fd6000bf85270 */
.L_x_91:
[C---:B------:R-:W-:Y:S02]  /*4670*/  LEA R3, R10.reuse, UR29, 0x3 ;  /* 0x0000001d0a037c11 */ /* 0x040fe4000f8e18ff */
[----:B------:R-:W-:Y:S02]  /*4680*/  SHF.L.U32 R0, R9, 0x1f, RZ ;  /* 0x0000001f09007819 */ /* 0x000fe400000006ff */
[----:B------:R-:W-:Y:S02]  /*4690*/  LEA R5, R10, UR29, 0x4 ;  /* 0x0000001d0a057c11 */ /* 0x000fe4000f8e20ff */
[----:B---3--:R-:W3:Y:S02]  /*46a0*/  SYNCS.PHASECHK.TRANS64.TRYWAIT P0, [R3+URZ+0x160], R0 ;  /* 0x00016000030075a7 */ /* 0x008ee400080011ff */
[----:B---3--:R-:W-:Y:S05]  /*46b0*/  @!P0 BRA `(.L_x_84) ;  /* 0x00000064005c8947 */ /* 0x008fea0003800000 */
.L_x_171:
[----:B------:R-:W4:Y:S01]  /*46c0*/  LDS.128 R4, [R5+0x1e0] ;  /* 0x0001e00005047984 */ /* 0x000f220000000c00 */
[----:B------:R-:W-:Y:S01]  /*46d0*/  UISETP.GE.AND UP0, UPT, UR15, 0x1, UPT ;  /* 0x000000010f00788c */ /* 0x000fe2000bf06270 */
[----:B------:R-:W-:Y:S01]  /*46e0*/  @!PT LDS RZ, [RZ] ;  /* 0x00000000fffff984 */ /* 0x000fe20000000800 */
[----:B------:R-:W-:Y:S01]  /*46f0*/  @!PT LDS RZ, [RZ] ;  /* 0x00000000fffff984 */ /* 0x000fe20000000800 */
[----:B------:R-:W-:Y:S01]  /*4700*/  @!PT LDS RZ, [RZ] ;  /* 0x00000000fffff984 */ /* 0x000fe20000000800 */
[----:B------:R-:W-:Y:S01]  /*4710*/  @!PT LDS RZ, [RZ] ;  /* 0x00000000fffff984 */ /* 0x000fe20000000800 */
[----:B------:R1:W-:Y:S06]  /*4720*/  MEMBAR.ALL.CTA ;  /* 0x0000000000007992 */ /* 0x0003ec0000008000 */
[----:B-1----:R-:W1:Y:S01]  /*4730*/  FENCE.VIEW.ASYNC.S ;  /* 0x00000000000073c6 */ /* 0x002e620000000000 */
[----:B----4-:R-:W-:Y:S11]  /*4740*/  LOP3.LUT P0, RZ, R6, 0x1, RZ, 0xc0, !PT ;  /* 0x0000000106ff7812 */ /* 0x010ff6000780c0ff */
[----:B------:R-:W-:Y:S02]  /*4750*/  @!UPT UIADD3 URZ, UPT, UPT, URZ, URZ, URZ ;  /* 0x000000fffffff290 */ /* 0x000fe4000fffe0ff */
[----:B-1----:R-:W-:Y:S01]  /*4760*/  VOTEU.ANY UP3, P0 ;  /* 0x0000000000ff7886 */ /* 0x002fe20000060100 */
[----:B------:R-:W-:Y:S11]  /*4770*/  PLOP3.LUT P0, PT, PT, PT, UP3, 0x80, 0x8 ;  /* 0x000000000008781c */ /* 0x000ff60003f0f038 */
[----:B------:R-:W-:Y:S02]  /*4780*/  @!UPT UIADD3 URZ, UPT, UPT, URZ, URZ, URZ ;  /* 0x000000fffffff290 */ /* 0x000fe4000fffe0ff */
[----:B---3--:R-:W-:Y:S02]  /*4790*/  @P0 SHF.R.U32.HI R0, RZ, 0x10, R5 ;  /* 0x00000010ff000819 */ /* 0x008fe40000011605 */
[----:B------:R-:W-:Y:S02]  /*47a0*/  @P0 MOV R2, R4 ;  /* 0x0000000400020202 */ /* 0x000fe40000000f00 */
[----:B------:R-:W-:Y:S01]  /*47b0*/  @P0 R2UR UR4, R0 ;  /* 0x00000000000402ca */ /* 0x000fe200000e0000 */
[----:B------:R-:W-:Y:S01]  /*47c0*/  VIADD R0, R3, 0x170 ;  /* 0x0000017003007836 */ /* 0x000fe20000000000 */
[----:B------:R-:W-:Y:S02]  /*47d0*/  @P0 LOP3.LUT R4, R5, 0xffff, RZ, 0xc0, !PT ;  /* 0x0000ffff05040812 */ /* 0x000fe400078ec0ff */
[----:B------:R-:W-:Y:S02]  /*47e0*/  @P0 R2UR UR6, R2 ;  /* 0x00000000020602ca */ /* 0x000fe400000e0000 */
[----:B------:R-:W-:Y:S02]  /*47f0*/  PRMT R0, RZ, 0x654, R0 ;  /* 0x00000654ff007816 */ /* 0x000fe40000000000 */
[----:B------:R-:W-:Y:S02]  /*4800*/  @P0 R2UR UR5, R4 ;  /* 0x00000000040502ca */ /* 0x000fe400000e0000 */
[----:B------:R1:W-:Y:S03]  /*4810*/  SYNCS.ARRIVE.TRANS64.RED.A1T0 RZ, [R0+URZ], RZ ;  /* 0x000000ff00ff79a7 */ /* 0x0003e600081004ff */
[----:B------:R-:W-:Y:S04]  /*4820*/  @UP3 UMOV UR30, UR4 ;  /* 0x00000004001e3c82 */ /* 0x000fe80008000000 */
[----:B------:R-:W-:Y:S04]  /*4830*/  @UP3 UMOV UR14, UR6 ;  /* 0x00000006000e3c82 */ /* 0x000fe80008000000 */
[----:B------:R-:W-:Y:S01]  /*4840*/  @UP3 UMOV UR13, UR5 ;  /* 0x00000005000d3c82 */ /* 0x000fe20008000000 */
[----:B------:R-:W-:Y:S05]  /*4850*/  BRA.U !UP0, `(.L_x_85) ;  /* 0x0000000108c07547 */ /* 0x000fea000b800000 */
[----:B------:R-:W-:Y:S02]  /*4860*/  UIMAD.WIDE.U32 UR8, UR13, UR43, URZ ;  /* 0x0000002b0d0872a5 */ /* 0x000fe4000f8e00ff */
[----:B------:R-:W-:Y:S02]  /*4870*/  UP2UR UR12, UPR, URZ, 0x4 ;  /* 0x00000004ff0c7883 */ /* 0x000fe40008000000 */
[----:B------:R-:W-:Y:S02]  /*4880*/  UISETP.NE.AND UP2, UPT, UR42, 0x1, UPT ;  /* 0x000000012a00788c */ /* 0x000fe4000bf45270 */
[----:B------:R-:W-:Y:S02]  /*4890*/  UIMAD.WIDE.U32 UR10, UR14, UR40, URZ ;  /* 0x000000280e0a72a5 */ /* 0x000fe4000f8e00ff */
[----:B------:R-:W-:Y:S02]  /*48a0*/  USEL UR4, UR31, UR45, !UP2 ;  /* 0x0000002d1f047287 */ /* 0x000fe4000d000000 */
[----:B------:R-:W-:Y:S02]  /*48b0*/  UISETP.NE.AND UP0, UPT, UR21, 0x1, UPT ;  /* 0x000000011500788c */ /* 0x000fe4000bf05270 */
[----:B------:R-:W-:Y:S02]  /*48c0*/  UP2UR UR20, UPR, URZ, 0x2 ;  /* 0x00000002ff147883 */ /* 0x000fe40008000000 */
[----:B------:R-:W-:Y:S02]  /*48d0*/  UISETP.NE.AND UP1, UPT, UR15, 0x1, UPT ;  /* 0x000000010f00788c */ /* 0x000fe4000bf25270 */
[----:B--2---:R-:W-:Y:S02]  /*48e0*/  UIMAD.WIDE.U32 UR16, UR4, UR22, URZ ;  /* 0x00000016041072a5 */ /* 0x004fe4000f8e00ff */
[----:B------:R-:W-:Y:S01]  /*48f0*/  USEL UR7, UR37, UR48, !UP0 ;  /* 0x0000003025077287 */ /* 0x000fe2000c000000 */
[----:B------:R-:W-:Y:S02]  /*4900*/  UMOV UR5, UR9 ;  /* 0x0000000900057c82 */ /* 0x000fe40008000000 */
[----:B------:R-:W-:Y:S02]  /*4910*/  USHF.R.U32.HI UR6, URZ, UR51, UR5 ;  /* 0x00000033ff067299 */ /* 0x000fe40008011605 */
[----:B------:R-:W-:Y:S02]  /*4920*/  UIMAD.WIDE.U32 UR18, UR7, UR22, URZ ;  /* 0x00000016071272a5 */ /* 0x000fe4000f8e00ff */
[----:B------:R-:W-:Y:S02]  /*4930*/  USEL UR6, UR13, UR6, !UP2 ;  /* 0x000000060d067287 */ /* 0x000fe4000d000000 */
[----:B------:R-:W-:Y:S01]  /*4940*/  UISETP.NE.AND UP2, UPT, UR12, URZ, UPT ;  /* 0x000000ff0c00728c */ /* 0x000fe2000bf45270 */
[----:B------:R-:W-:Y:S01]  /*4950*/  UMOV UR5, UR11 ;  /* 0x0000000b00057c82 */ /* 0x000fe20008000000 */
[----:B------:R-:W-:Y:S02]  /*4960*/  UIMAD.WIDE.U32 UR10, UR6, UR22, URZ ;  /* 0x00000016060a72a5 */ /* 0x000fe4000f8e00ff */
[----:B------:R-:W-:Y:S03]  /*4970*/  USHF.R.U32.HI UR8, URZ, UR41, UR5 ;  /* 0x00000029ff087299 */ /* 0x000fe60008011605 */
[----:B------:R-:W-:Y:S02]  /*4980*/  UMOV UR5, UR17 ;  /* 0x0000001100057c82 */ /* 0x000fe40008000000 */
[----:B------:R-:W-:Y:S03]  /*4990*/  @UP1 USHF.R.U32.HI UR4, URZ, UR23, UR5 ;  /* 0x00000017ff041299 */ /* 0x000fe60008011605 */
[----:B------:R-:W-:Y:S01]  /*49a0*/  UMOV UR5, UR19 ;  /* 0x0000001300057c82 */ /* 0x000fe20008000000 */
[----:B------:R-:W-:Y:S02]  /*49b0*/  UIMAD UR4, UR15, UR4, URZ ;  /* 0x000000040f0472a4 */ /* 0x000fe4000f8e02ff */
[----:B------:R-:W-:Y:S02]  /*49c0*/  @UP1 USHF.R.U32.HI UR7, URZ, UR23, UR5 ;  /* 0x00000017ff071299 */ /* 0x000fe40008011605 */
[----:B------:R-:W-:Y:S02]  /*49d0*/  USEL UR5, UR14, UR8, !UP0 ;  /* 0x000000080e057287 */ /* 0x000fe4000c000000 */
[----:B------:R-:W-:Y:S02]  /*49e0*/  UIMAD UR8, UR15, UR7, URZ ;  /* 0x000000070f0872a4 */ /* 0x000fe4000f8e02ff */
[----:B------:R-:W-:Y:S03]  /*49f0*/  UISETP.GE.AND UP0, UPT, UR6, UR4, UPT ;  /* 0x000000040600728c */ /* 0x000fe6000bf06270 */
[----:B------:R-:W-:Y:S01]  /*4a00*/  UMOV UR4, UR11 ;  /* 0x0000000b00047c82 */ /* 0x000fe20008000000 */
[----:B------:R-:W-:Y:S02]  /*4a10*/  UISETP.GE.OR UP0, UPT, UR5, UR8, UP0 ;  /* 0x000000080500728c */ /* 0x000fe40008706670 */
[----:B------:R-:W-:Y:S02]  /*4a20*/  USHF.R.U32.HI UR4, URZ, UR23, UR4 ;  /* 0x00000017ff047299 */ /* 0x000fe40008011604 */
[----:B------:R-:W-:Y:S02]  /*4a30*/  UIMAD.WIDE.U32 UR8, UR5, UR22, URZ ;  /* 0x00000016050872a5 */ /* 0x000fe4000f8e00ff */
[----:B------:R-:W-:Y:S04]  /*4a40*/  USEL UR10, UR6, UR4, !UP1 ;  /* 0x00000004060a7287 */ /* 0x000fe8000c800000 */
[----:B------:R-:W-:Y:S01]  /*4a50*/  UIADD3 UR11, UPT, UPT, -UR10, URZ, URZ ;  /* 0x000000ff0a0b7290 */ /* 0x000fe2000fffe1ff */
[----:B------:R-:W-:Y:S02]  /*4a60*/  @!UP0 UMOV UR4, UR9 ;  /* 0x0000000900048c82 */ /* 0x000fe40008000000 */
[----:B------:R-:W-:Y:S02]  /*4a70*/  @!UP0 USHF.R.U32.HI UR4, URZ, UR23, UR4 ;  /* 0x00000017ff048299 */ /* 0x000fe40008011604 */
[----:B------:R-:W-:Y:S02]  /*4a80*/  UIMAD UR8, UR15, UR11, UR6 ;  /* 0x0000000b0f0872a4 */ /* 0x000fe4000f8e0206 */
[----:B------:R-:W-:Y:S02]  /*4a90*/  @!UP0 USEL UR4, UR5, UR4, !UP1 ;  /* 0x0000000405048287 */ /* 0x000fe4000c800000 */
[----:B------:R-:W-:Y:S02]  /*4aa0*/  UISETP.NE.AND UP1, UPT, UR20, URZ, UPT ;  /* 0x000000ff1400728c */ /* 0x000fe4000bf25270 */
[----:B------:R-:W-:Y:S02]  /*4ab0*/  @!UP0 UIMAD UR7, UR7, UR8, UR4 ;  /* 0x00000008070782a4 */ /* 0x000fe4000f8e0204 */
[----:B------:R-:W-:Y:S02]  /*4ac0*/  @!UP0 UIADD3 UR9, UPT, UPT, UR10, -UR4, URZ ;  /* 0x800000040a098290 */ /* 0x000fe4000fffe0ff */
[----:B------:R-:W-:Y:S02]  /*4ad0*/  UIADD3 UR8, UPT, UPT, -UR6, URZ, URZ ;  /* 0x000000ff06087290 */ /* 0x000fe4000fffe1ff */
[----:B------:R-:W-:Y:S02]  /*4ae0*/  UIADD3 UR4, UPT, UPT, -UR5, URZ, URZ ;  /* 0x000000ff05047290 */ /* 0x000fe4000fffe1ff */
[----:B------:R-:W-:Y:S03]  /*4af0*/  @!UP0 UIMAD UR6, UR9, UR15, UR5 ;  /* 0x0000000f090682a4 */ /* 0x000fe6000f8e0205 */
[----:B------:R-:W-:Y:S01]  /*4b00*/  @!UP0 UMOV UR5, UR7 ;  /* 0x0000000700058c82 */ /* 0x000fe20008000000 */
[----:B------:R-:W-:Y:S02]  /*4b10*/  UIMAD UR7, UR21, UR4, UR14 ;  /* 0x00000004150772a4 */ /* 0x000fe4000f8e020e */
[----:B------:R-:W-:Y:S02]  /*4b20*/  UIMAD UR4, UR42, UR8, UR13 ;  /* 0x000000082a0472a4 */ /* 0x000fe4000f8e020d */
[----:B------:R-:W-:Y:S02]  /*4b30*/  UIMAD UR14, UR5, UR21, UR7 ;  /* 0x00000015050e72a4 */ /* 0x000fe4000f8e0207 */
[----:B------:R-:W-:Y:S11]  /*4b40*/  UIMAD UR13, UR6, UR42, UR4 ;  /* 0x0000002a060d72a4 */ /* 0x000ff6000f8e0204 */
[----:B------:R-:W-:Y:S01]  /*4b50*/  @!UPT UIADD3 URZ, UPT, UPT, URZ, URZ, URZ ;  /* 0x000000fffffff290 */ /* 0x000fe2000fffe0ff */
.L_x_85:
[----:B------:R-:W3:Y:S01]  /*4b60*/  @!UP4 LDCU.128 UR8, c[0x0][0xb10] ;  /* 0x00016200ff08c7ac */ /* 0x000ee20008000c00 */
[----:B------:R-:W-:Y:S02]  /*4b70*/  ISETP.NE.U32.AND P0, PT, RZ, UR38, PT ;  /* 0x00000026ff007c0c */ /* 0x000fe4000bf05070 */
[----:B------:R-:W-:Y:S02]  /*4b80*/  SHF.L.U32 R2, R11, 0x1f, RZ ;  /* 0x0000001f0b027819 */ /* 0x000fe400000006ff */
[----:B------:R-:W-:Y:S01]  /*4b90*/  ISETP.NE.AND.EX P0, PT, RZ, UR39, PT, P0 ;  /* 0x00000027ff007c0c */ /* 0x000fe2000bf05300 */
[----:B------:R-:W4:Y:S01]  /*4ba0*/  @!UP4 LDCU UR5, c[0x0][0xb0c] ;  /* 0x00016180ff05c7ac */ /* 0x000f220008000800 */
[----:B---3--:R-:W-:Y:S07]  /*4bb0*/  UIMAD.WIDE.U32 UR6, UR14, UR8, URZ ;  /* 0x000000080e0672a5 */ /* 0x008fee000f8e00ff */
[----:B------:R-:W-:Y:S01]  /*4bc0*/  @!UP4 UMOV UR4, UR7 ;  /* 0x000000070004cc82 */ /* 0x000fe20008000000 */
[----:B----4-:R-:W-:Y:S02]  /*4bd0*/  @!UP4 UISETP.NE.AND UP0, UPT, UR5, 0x1, UPT ;  /* 0x000000010500c88c */ /* 0x010fe4000bf05270 */
[----:B------:R-:W-:Y:S02]  /*4be0*/  @!UP4 USHF.R.U32.HI UR4, URZ, UR9, UR4 ;  /* 0x00000009ff04c299 */ /* 0x000fe40008011604 */
[----:B------:R-:W-:Y:S02]  /*4bf0*/  UIMAD.WIDE.U32 UR6, UR13, UR11, URZ ;  /* 0x0000000b0d0672a5 */ /* 0x000fe4000f8e00ff */
[----:B------:R-:W-:Y:S02]  /*4c00*/  @!UP4 USEL UR8, UR14, UR4, !UP0 ;  /* 0x000000040e08c287 */ /* 0x000fe4000c000000 */
[----:B------:R-:W-:Y:S03]  /*4c10*/  @!UP4 UISETP.NE.AND UP0, UPT, UR10, 0x1, UPT ;  /* 0x000000010a00c88c */ /* 0x000fe6000bf05270 */
[----:B------:R-:W-:Y:S02]  /*4c20*/  @!UP4 UMOV UR6, UR7 ;  /* 0x000000070006cc82 */ /* 0x000fe40008000000 */
[----:B------:R-:W3:Y:S02]  /*4c30*/  @!UP4 LDCU UR4, c[0x0][0xb20] ;  /* 0x00016400ff04c7ac */ /* 0x000ee40008000800 */
[----:B---3--:R-:W-:Y:S04]  /*4c40*/  @!UP4 USHF.R.U32.HI UR6, URZ, UR4, UR6 ;  /* 0x00000004ff06c299 */ /* 0x008fe80008011606 */
[----:B------:R-:W-:Y:S04]  /*4c50*/  @!UP4 USEL UR6, UR13, UR6, !UP0 ;  /* 0x000000060d06c287 */ /* 0x000fe8000c000000 */
[----:B------:R-:W-:Y:S02]  /*4c60*/  @!UP4 UIADD3 UR4, UPT, UPT, -UR8, UR6, URZ ;  /* 0x000000060804c290 */ /* 0x000fe4000fffe1ff */
[----:B------:R-:W-:Y:S02]  /*4c70*/  @!UP4 UIADD3 UR6, UPT, UPT, UR8, -UR6, URZ ;  /* 0x800000060806c290 */ /* 0x000fe4000fffe0ff */
[----:B------:R-:W-:Y:S02]  /*4c80*/  @!UP4 UIMAD UR14, UR4, UR5, UR14 ;  /* 0x00000005040ec2a4 */ /* 0x000fe4000f8e020e */
[----:B------:R-:W-:Y:S01]  /*4c90*/  @!UP4 UIMAD UR13, UR6, UR10, UR13 ;  /* 0x0000000a060dc2a4 */ /* 0x000fe2000f8e020d */
[----:B------:R-:W-:Y:S11]  /*4ca0*/  BRA.U UP1, `(.L_x_86) ;  /* 0x0000000101107547 */ /* 0x000ff6000b800000 */
[----:B-1----:R-:W-:Y:S04]  /*4cb0*/  MOV R0, UR50 ;  /* 0x0000003200007c02 */ /* 0x002fe80008000f00 */
[----:B------:R-:W-:Y:S04]  /*4cc0*/  SHF.L.U32 R3, R0, 0x1f, RZ ;  /* 0x0000001f00037819 */ /* 0x000fe800000006ff */
[----:B------:R-:W1:Y:S02]  /*4cd0*/  SYNCS.PHASECHK.TRANS64.TRYWAIT P1, [UR29+0x158], R3 ;  /* 0x00015803ff0075a7 */ /* 0x000e64000802111d */
[----:B-1----:R-:W-:Y:S05]  /*4ce0*/  @!P1 BRA `(.L_x_87) ;  /* 0x0000005c00e49947 */ /* 0x002fea0003800000 */
.L_x_86:
[----:B------:R-:W-:Y:S05]  /*4cf0*/  BRA.U !UP6, `(.L_x_88) ;  /* 0x000000010e407547 */ /* 0x000fea000b800000 */
[----:B------:R-:W-:Y:S01]  /*4d00*/  UPLOP3.LUT UP2, UPT, UPT, UPT, UP5, 0x80, 0x8 ;  /* 0x000000000008789c */ /* 0x000fe20003f4f050 */
[----:B-1----:R-:W-:Y:S01]  /*4d10*/  HFMA2 R3, -RZ, RZ, 0, 5.9604644775390625e-08 ;  /* 0x00000001ff037431 */ /* 0x002fe200000001ff */
[----:B------:R-:W1:Y:S01]  /*4d20*/  LDCU.64 UR8, c[0x0][0x358] ;  /* 0x00006b00ff0877ac */ /* 0x000e620008000a00 */
[----:B------:R-:W-:Y:S03]  /*4d30*/  IMAD.MOV.U32 R0, RZ, RZ, 0x1 ;  /* 0x00000001ff007424 */ /* 0x000fe600078e00ff */
[----:B------:R-:W-:Y:S05]  /*4d40*/  PLOP3.LUT P1, PT, PT, PT, UP2, 0x80, 0x8 ;  /* 0x000000000008781c */ /* 0x000fea0003f2f028 */
[----:B------:R-:W3:Y:S01]  /*4d50*/  @UP2 LDCU.64 UR4, c[0x0][0x888] ;  /* 0x00011100ff0427ac */ /* 0x000ee20008000a00 */
[----:B------:R-:W-:Y:S07]  /*4d60*/  @UP2 UIMAD UR6, UR36, UR38, URZ ;  /* 0x00000026240622a4 */ /* 0x000fee000f8e02ff */
[----:B------:R-:W-:Y:S04]  /*4d70*/  @P1 PRMT R6, R3, 0x7610, R6 ;  /* 0x0000761003061816 */ /* 0x000fe80000000006 */
[----:B------:R-:W-:Y:S05]  /*4d80*/  @!P1 PRMT R6, R0, 0x7610, R6 ;  /* 0x0000761000069816 */ /* 0x000fea0000000006 */
[----:B------:R4:W-:Y:S01]  /*4d90*/  STL.S16 [R1], R6 ;  /* 0x0000000601007387 */ /* 0x0009e20000100600 */
[----:B---3--:R-:W-:Y:S06]  /*4da0*/  @UP2 UIMAD.WIDE UR4, UR6, 0x4, UR4 ;  /* 0x00000004060428a5 */ /* 0x008fec000f8e0204 */
[----:B------:R-:W-:Y:S02]  /*4db0*/  IMAD.U32 R4, RZ, RZ, UR4 ;  /* 0x00000004ff047e24 */ /* 0x000fe4000f8e00ff */
[----:B------:R-:W-:Y:S03]  /*4dc0*/  IMAD.U32 R5, RZ, RZ, UR5 ;  /* 0x00000005ff057e24 */ /* 0x000fe6000f8e00ff */
[----:B------:R-:W3:Y:S02]  /*4dd0*/  @!UP2 LDCU UR4, c[0x0][0x880] ;  /* 0x00011000ff04a7ac */ /* 0x000ee40008000800 */
[----:B-1---5:R4:W5:Y:S02]  /*4de0*/  @P1 LDG.E R154, desc[UR8][R4.64] ;  /* 0x00000008049a1981 */ /* 0x022964000c1e1900 */
[----:B---34-:R-:W-:Y:S07]  /*4df0*/  @!P1 MOV R154, UR4 ;  /* 0x00000004009a9c02 */ /* 0x018fee0008000f00 */
.L_x_88:
[----:B-----5:R-:W-:Y:S01]  /*4e00*/  @!P0 ISETP.EQ.AND P2, PT, R154, RZ, PT ;  /* 0x000000ff9a00820c */ /* 0x020fe20003f42270 */
[----:B------:R-:W-:Y:S01]  /*4e10*/  @!UPT UIADD3 URZ, UPT, UPT, URZ, URZ, URZ ;  /* 0x000000fffffff290 */ /* 0x000fe2000fffe0ff */
[----:B------:R-:W-:Y:S11]  /*4e20*/  @!P0 BRA `(.L_x_89) ;  /* 0x00000000001c8947 */ /* 0x000ff60003800000 */
[----:B------:R-:W-:Y:S01]  /*4e30*/  PLOP3.LUT P2, PT, PT, PT, UP2, 0x80, 0x8 ;  /* 0x000000000008781c */ /* 0x000fe20003f4f028 */
[----:B-1----:R-:W3:Y:S03]  /*4e40*/  LDL R0, [R1] ;  /* 0x0000000001007983 */ /* 0x002ee60000100800 */
[----:B------:R-:W-:Y:S02]  /*4e50*/  PLOP3.LUT P2, PT, P2, PT, PT, 0x8, 0x80 ;  /* 0x000000000080781c */ /* 0x000fe4000174e170 */
[----:B---3--:R-:W-:Y:S11]  /*4e60*/  LOP3.LUT P0, RZ, R0, 0xff, RZ, 0xc0, !PT ;  /* 0x000000ff00ff7812 */ /* 0x008ff6000780c0ff */
[----:B------:R-:W-:Y:S02]  /*4e70*/  @!UPT UIADD3 URZ, UPT, UPT, URZ, URZ, URZ ;  /* 0x000000fffffff290 */ /* 0x000fe4000fffe0ff */
[----:B------:R-:W-:Y:S11]  /*4e80*/  @P0 ISETP.EQ.AND P2, PT, R154, RZ, PT ;  /* 0x000000ff9a00020c */ /* 0x000ff60003f42270 */
[----:B------:R-:W-:Y:S02]  /*4e90*/  @!UPT UIADD3 URZ, UPT, UPT, URZ, URZ, URZ ;  /* 0x000000fffffff290 */ /* 0x000fe4000fffe0ff */
.L_x_89:
[----:B------:R-:W3:Y:S01]  /*4ea0*/  SYNCS.PHASECHK.TRANS64.TRYWAIT P0, [UR29+0x148], R2 ;  /* 0x00014802ff0075a7 */ /* 0x000ee2000800111d */
[----:B------:R-:W-:Y:S02]  /*4eb0*/  ELECT P1, URZ, PT ;  /* 0x0000000000ff782f */ /* 0x000fe40003820000 */
[----:B------:R-:W-:Y:S01]  /*4ec0*/  IADD3 R10, PT, PT, R10, 0x1, RZ ;  /* 0x000000010a0a7810 */ /* 0x000fe20007ffe0ff */
[----:B---3--:R-:W-:Y:S10]  /*4ed0*/  @!P0 BRA `(.L_x_90) ;  /* 0x0000005c00808947 */ /* 0x008ff40003800000 */
.L_x_174:
[----:B------:R-:W-:Y:S01]  /*4ee0*/  PLOP3.LUT P1, PT, P2, P1, PT, 0xf2, 0x2f ;  /* 0x00000000002f781c */ /* 0x000fe20001723e72 */
[----:B------:R-:W-:Y:S01]  /*4ef0*/  UMOV UR6, 0x0 ;  /* 0x0000000000067882 */ /* 0x000fe20000000000 */
[----:B------:R-:W-:Y:S01]  /*4f00*/  UMOV UR7, 0x10000000 ;  /* 0x1000000000077882 */ /* 0x000fe20000000000 */
[----:B------:R-:W-:Y:S01]  /*4f10*/  UMOV UR28, UR36 ;  /* 0x00000024001c7c82 */ /* 0x000fe20008000000 */
[----:B------:R-:W-:Y:S01]  /*4f20*/  UMOV UR12, UR36 ;  /* 0x00000024000c7c82 */ /* 0x000fe20008000000 */
[----:B------:R-:W-:Y:S01]  /*4f30*/  UMOV UR20, UR36 ;  /* 0x0000002400147c82 */ /* 0x000fe20008000000 */
[C---:B------:R-:W-:Y:S02]  /*4f40*/  ISETP.NE.AND P0, PT, R10.reuse, 0x2, PT ;  /* 0x000000020a00780c */ /* 0x040fe40003f05270 */
[----:B------:R-:W-:Y:S02]  /*4f50*/  LOP3.LUT R11, R11, 0x1, RZ, 0x3c, !PT ;  /* 0x000000010b0b7812 */ /* 0x000fe400078e3cff */
[----:B-1----:R-:W-:Y:S02]  /*4f60*/  SEL R0, RZ, 0x1, P0 ;  /* 0x00000001ff007807 */ /* 0x002fe40000000000 */
[----:B------:R-:W-:Y:S01]  /*4f70*/  SEL R10, R10, RZ, P0 ;  /* 0x000000ff0a0a7207 */ /* 0x000fe20000000000 */
[----:B------:R-:W-:Y:S01]  /*4f80*/  VOTEU.ALL UP0, P1 ;  /* 0x0000000000ff7886 */ /* 0x000fe20000800000 */
[----:B------:R-:W-:Y:S04]  /*4f90*/  LOP3.LUT R9, R9, R0, RZ, 0x3c, !PT ;  /* 0x0000000009097212 */ /* 0x000fe800078e3cff */
[----:B------:R-:W-:Y:S02]  /*4fa0*/  @!UP0 UIADD3 UR4, UP1, UPT, UR52, 0x580, URZ ;  /* 0x0000058034048890 */ /* 0x000fe4000ff3e0ff */
[----:B------:R-:W-:Y:S02]  /*4fb0*/  @!UP0 USHF.L.U32 UR35, UR46, 0x7, URZ ;  /* 0x000000072e238899 */ /* 0x000fe400080006ff */
[----:B------:R-:W-:Y:S02]  /*4fc0*/  @!UP0 UIADD3.X UR5, UPT, UPT, URZ, UR53, URZ, UP1, !UPT ;  /* 0x00000035ff058290 */ /* 0x000fe40008ffe4ff */
[----:B------:R-:W-:Y:S02]  /*4fd0*/  @!UP0 UIMAD UR34, UR47, 0xa0, URZ ;  /* 0x000000a02f2288a4 */ /* 0x000fe4000f8e02ff */
[----:B------:R-:W-:Y:S02]  /*4fe0*/  @!UP0 UIADD3 UR32, UPT, UPT, UR29, 0x300, URZ ;  /* 0x000003001d208890 */ /* 0x000fe4000fffe0ff */
[----:B------:R-:W-:Y:S01]  /*4ff0*/  @!UP0 UIADD3 UR33, UPT, UPT, UR29, 0x140, URZ ;  /* 0x000001401d218890 */ /* 0x000fe2000fffe0ff */
[----:B------:R-:W-:Y:S01]  /*5000*/  VOTEU.ALL UP1, P1 ;  /* 0x0000000000ff7886 */ /* 0x000fe20000820000 */
[----:B------:R-:W-:Y:S02]  /*5010*/  @!UP0 UIADD3 UR24, UPT, UPT, UR29, 0x1300, URZ ;  /* 0x000013001d188890 */ /* 0x000fe4000fffe0ff */
[----:B------:R-:W-:Y:S03]  /*5020*/  @!UP0 UIADD3 UR26, UPT, UPT, UR34, 0x20, URZ ;  /* 0x00000020221a8890 */ /* 0x000fe6000fffe0ff */
[----:B------:R-:W-:Y:S01]  /*5030*/  UMOV UR25, UR33 ;  /* 0x0000002100197c82 */ /* 0x000fe20008000000 */
[----:B------:R-:W-:Y:S01]  /*5040*/  UMOV UR27, UR35 ;  /* 0x00000023001b7c82 */ /* 0x000fe20008000000 */
[----:B------:R1:W-:Y:S01]  /*5050*/  @!UP1 UTMALDG.3D [UR32], [UR4], desc[UR6] ;  /* 0x00000620040095b4 */ /* 0x0003e20008011000 */
[----:B------:R-:W-:Y:S01]  /*5060*/  VOTEU.ALL UP1, P1 ;  /* 0x0000000000ff7886 */ /* 0x000fe20000820000 */
[----:B------:R-:W-:Y:S02]  /*5070*/  @!UP0 UIADD3 UR8, UPT, UPT, UR29, 0x2300, URZ ;  /* 0x000023001d088890 */ /* 0x000fe4000fffe0ff */
[----:B------:R-:W-:Y:S01]  /*5080*/  @!UP0 UIADD3 UR10, UPT, UPT, UR34, 0x40, URZ ;  /* 0x00000040220a8890 */ /* 0x000fe2000fffe0ff */
[----:B------:R-:W-:Y:S01]  /*5090*/  UMOV UR9, UR33 ;  /* 0x0000002100097c82 */ /* 0x000fe20008000000 */
[----:B------:R-:W-:Y:S01]  /*50a0*/  UMOV UR11, UR35 ;  /* 0x00000023000b7c82 */ /* 0x000fe20008000000 */
[----:B------:R-:W-:Y:S01]  /*50b0*/  @!UP1 UTMALDG.3D [UR24], [UR4], desc[UR6] ;  /* 0x00000618040095b4 */ /* 0x000fe20008011000 */
[----:B------:R-:W-:Y:S01]  /*50c0*/  VOTEU.ALL UP1, P1 ;  /* 0x0000000000ff7886 */ /* 0x000fe20000820000 */
[----:B------:R-:W-:Y:S02]  /*50d0*/  @!UP0 UIADD3 UR16, UPT, UPT, UR29, 0x3300, URZ ;  /* 0x000033001d108890 */ /* 0x000fe4000fffe0ff */
[----:B------:R-:W-:Y:S01]  /*50e0*/  @!UP0 UIADD3 UR18, UPT, UPT, UR34, 0x60, URZ ;  /* 0x0000006022128890 */ /* 0x000fe2000fffe0ff */
[----:B------:R-:W-:Y:S01]  /*50f0*/  UMOV UR17, UR33 ;  /* 0x0000002100117c82 */ /* 0x000fe20008000000 */
[----:B------:R-:W-:Y:S01]  /*5100*/  UMOV UR19, UR35 ;  /* 0x0000002300137c82 */ /* 0x000fe20008000000 */
[----:B------:R3:W-:Y:S01]  /*5110*/  @!UP1 UTMALDG.3D [UR8], [UR4], desc[UR6] ;  /* 0x00000608040095b4 */ /* 0x0007e20008011000 */
[----:B------:R-:W-:Y:S02]  /*5120*/  UIADD3 UR47, UPT, UPT, UR13, UR58, URZ ;  /* 0x0000003a0d2f7290 */ /* 0x000fe4000fffe0ff */
[----:B------:R-:W-:Y:S02]  /*5130*/  UIADD3 UR46, UPT, UPT, UR14, UR59, URZ ;  /* 0x0000003b0e2e7290 */ /* 0x000fe4000fffe0ff */
[----:B------:R-:W-:Y:S01]  /*5140*/  UPLOP3.LUT UP1, UPT, UPT, UPT, UPT, 0x80, 0x8 ;  /* 0x000000000008789c */ /* 0x000fe20003f2f070 */
[----:B-1----:R-:W-:Y:S01]  /*5150*/  UMOV UR36, UR30 ;  /* 0x0000001e00247c82 */ /* 0x002fe20008000000 */
[----:B---3--:R-:W-:Y:S02]  /*5160*/  @!UP0 UIADD3 UR8, UPT, UPT, UR29, 0x4300, URZ ;  /* 0x000043001d088890 */ /* 0x008fe4000fffe0ff */
[----:B------:R-:W-:Y:S01]  /*5170*/  @!UP0 UIADD3 UR10, UPT, UPT, UR34, 0x80, URZ ;  /* 0x00000080220a8890 */ /* 0x000fe2000fffe0ff */
[----:B------:R-:W-:Y:S05]  /*5180*/  VOTEU.ALL UP0, P1 ;  /* 0x0000000000ff7886 */ /* 0x000fea0000800000 */
[----:B------:R3:W-:Y:S01]  /*5190*/  @!UP0 UTMALDG.3D [UR16], [UR4], desc[UR6] ;  /* 0x00000610040085b4 */ /* 0x0007e20008011000 */
[----:B------:R-:W-:Y:S05]  /*51a0*/  VOTEU.ALL UP0, P1 ;  /* 0x0000000000ff7886 */ /* 0x000fea0000800000 */
[----:B------:R3:W-:Y:S01]  /*51b0*/  @!UP0 UTMALDG.3D [UR8], [UR4], desc[UR6] ;  /* 0x00000608040085b4 */ /* 0x0007e20008011000 */
[----:B------:R3:W-:Y:S01]  /*51c0*/  @!P1 SYNCS.ARRIVE.TRANS64.RED.A0TR RZ, [UR29+0x140], R8 ;  /* 0x00014008ffff99a7 */ /* 0x0007e2000830041d */
[----:B------:R-:W-:Y:S01]  /*51d0*/  SYNCS.ARRIVE.TRANS64.RED.A1T0 RZ, [UR44], RZ ;  /* 0x000000ffffff79a7 */ /* 0x000fe2000810042c */
[----:B------:R-:W-:Y:S05]  /*51e0*/  BRA.U UP3, `(.L_x_91) ;  /* 0xfffffff503207547 */ /* 0x000fea000b83ffff */
[----:B------:R-:W-:Y:S07]  /*51f0*/  MOV R0, UR29 ;  /* 0x0000001d00007c02 */ /* 0x000fee0008000f00 */
.L_x_92:
[----:B-1----:R-:W-:-:S04]  /*5200*/  SHF.L.U32 R3, R11, 0x1f, RZ ;  /* 0x0000001f0b037819 */ /* 0x002fc800000006ff */
[----:B------:R1:W4:Y:S03]  /*5210*/  SYNCS.PHASECHK.TRANS64.TRYWAIT P0, [R0+URZ+0x148], R3 ;  /* 0x00014803000075a7 */ /* 0x00032600080011ff */
[----:B----4-:R-:W-:Y:S05]  /*5220*/  @!P0 NANOSLEEP.SYNCS 0x989680 ;  /* 0x009896800000895d */ /* 0x010fea0003900000 */
[----:B------:R-:W4:Y:S02]  /*5230*/  @!P0 SYNCS.PHASECHK.TRANS64 P0, [R0+URZ+0x148], R3 ;  /* 0x00014803000085a7 */ /* 0x000f2400080010ff */
[----:B--234-:R-:W-:Y:S05]  /*5240*/  @P0 EXIT ;  /* 0x000000000000094d */ /* 0x01cfea0003800000 */
[----:B------:R-:W-:Y:S05]  /*5250*/  BRA `(.L_x_92) ;  /* 0xfffffffc00e87947 */ /* 0x000fea000383ffff */
.L_x_83:
[----:B------:R-:W-:-:S06]  /*5260*/  UISETP.GE.AND UP0, UPT, UR18, 0x4, UPT ;  /* 0x000000041200788c */ /* 0x000fcc000bf06270 */
[----:B------:R-:W-:-:S13]  /*5270*/  PLOP3.LUT P0, PT, PT, PT, UP0, 0x80, 0x8 ;  /* 0x000000000008781c */ /* 0x000fda0003f0f008 */
[----:B-1----:R-:W-:Y:S05]  /*5280*/  @!P0 EXIT ;  /* 0x000000000000894d */ /* 0x002fea0003800000 */
[----:B------:R-:W-:Y:S01]  /*5290*/  BAR.SYNC.DEFER_BLOCKING 0x6, 0xa0 ;  /* 0x0182800000007b1d */ /* 0x000fe20000010000 */
[----:B------:R-:W-:-:S05]  /*52a0*/  IMAD.U32 R2, R2, 0x10000, RZ ;  /* 0x0001000002027824 */ /* 0x000fca00078e00ff */
[----:B------:R-:W-:Y:S01]  /*52b0*/  UMOV UR4, 0x400 ;  /* 0x0000040000047882 */ /* 0x000fe20000000000 */
[----:B------:R-:W-:Y:S01]  /*52c0*/  LOP3.LUT R2, R2, 0x600000, RZ, 0xc0, !PT ;  /* 0x0060000002027812 */ /* 0x000fe200078ec0ff */
[----:B------:R-:W-:Y:S01]  /*52d0*/  ULEA UR4, UR5, UR4, 0x18 ;  /* 0x0000000405047291 */ /* 0x000fe2000f8ec0ff */
[----:B------:R-:W-:Y:S01]  /*52e0*/  STL [R1+0x4], RZ ;  /* 0x000004ff01007387 */ /* 0x000fe20000100800 */
[----:B------:R-:W1:Y:S01]  /*52f0*/  LDCU UR42, c[0x0][0xb0c] ;  /* 0x00016180ff2a77ac */ /* 0x000e620008000800 */
[----:B------:R-:W2:Y:S01]  /*5300*/  LDCU UR62, c[0x0][0xb20] ;  /* 0x00016400ff3e77ac */ /* 0x000ea20008000800 */
[----:B------:R-:W3:Y:S01]  /*5310*/  LDCU UR39, c[0x0][0xb30] ;  /* 0x00016600ff2777ac */ /* 0x000ee20008000800 */
[----:B------:R-:W4:Y:S04]  /*5320*/  LDCU.64 UR56, c[0x0][0x888] ;  /* 0x00011100ff3877ac */ /* 0x000f280008000a00 */
[----:B------:R-:W1:Y:S01]  /*5330*/  LDS R3, [UR4+0x200] ;  /* 0x00020004ff037984 */ /* 0x000e620008000800 */
[----:B------:R-:W1:Y:S01]  /*5340*/  LDCU.64 UR40, c[0x0][0xb28] ;  /* 0x00016500ff2877ac */ /* 0x000e620008000a00 */
[----:B------:R-:W1:Y:S01]  /*5350*/  LDCU.128 UR52, c[0x0][0xb10] ;  /* 0x00016200ff3477ac */ /* 0x000e620008000c00 */
[----:B------:R-:W-:Y:S01]  /*5360*/  UMOV UR43, URZ ;  /* 0x000000ff002b7c82 */ /* 0x000fe20008000000 */
[----:B------:R-:W-:Y:S01]  /*5370*/  UMOV UR50, URZ ;  /* 0x000000ff00327c82 */ /* 0x000fe20008000000 */
[----:B------:R-:W-:Y:S01]  /*5380*/  UMOV UR18, URZ ;  /* 0x000000ff00127c82 */ /* 0x000fe20008000000 */
[----:B------:R-:W-:Y:S01]  /*5390*/  UMOV UR49, URZ ;  /* 0x000000ff00317c82 */ /* 0x000fe20008000000 */
[----:B-1234-:R-:W-:-:S07]  /*53a0*/  IADD3 R2, PT, PT, R3, R2, RZ ;  /* 0x0000000203027210 */ /* 0x01efce0007ffe0ff */
.L_x_113:
[----:B-1----:R-:W1:Y:S01]  /*53b0*/  S2UR UR61, SR_CgaCtaId ;  /* 0x00000000003d79c3 */ /* 0x002e620000008800 */
[----:B------:R-:W-:Y:S01]  /*53c0*/  UMOV UR44, 0x400 ;  /* 0x00000400002c7882 */ /* 0x000fe20000000000 */
[----:B------:R-:W-:Y:S04]  /*53d0*/  MOV R0, UR49 ;  /* 0x0000003100007c02 */ /* 0x000fe80008000f00 */
[----:B------:R-:W-:Y:S01]  /*53e0*/  SHF.L.U32 R3, R0, 0x1f, RZ ;  /* 0x0000001f00037819 */ /* 0x000fe200000006ff */
[----:B-1----:R-:W-:Y:S04]  /*53f0*/  ULEA UR44, UR61, UR44, 0x18 ;  /* 0x0000002c3d2c7291 */ /* 0x002fe8000f8ec0ff */
[----:B------:R-:W-:Y:S09]  /*5400*/  ULEA UR4, UR18, UR44, 0x3 ;  /* 0x0000002c12047291 */ /* 0x000ff2000f8e18ff */
[----:B------:R-:W1:Y:S02]  /*5410*/  SYNCS.PHASECHK.TRANS64.TRYWAIT P0, [UR4+0x160], R3 ;  /* 0x00016003ff0075a7 */ /* 0x000e640008001104 */
[----:B-1----:R-:W-:Y:S05]  /*5420*/  @!P0 BRA `(.L_x_93) ;  /* 0x0000005800448947 */ /* 0x002fea0003800000 */
.L_x_176:
[----:B------:R-:W-:Y:S02]  /*5430*/  ULEA UR5, UR18, UR44, 0x4 ;  /* 0x0000002c12057291 */ /* 0x000fe4000f8e20ff */
[----:B------:R-:W-:Y:S01]  /*5440*/  UIADD3 UR4, UPT, UPT, UR4, 0x170, URZ ;  /* 0x0000017004047890 */ /* 0x000fe2000fffe0ff */
[----:B------:R-:W2:Y:S03]  /*5450*/  LDCU UR10, c[0x0][0xb24] ;  /* 0x00016480ff0a77ac */ /* 0x000ea60008000800 */
[----:B------:R-:W-:Y:S03]  /*5460*/  UPRMT UR4, URZ, 0x654, UR4 ;  /* 0x00000654ff047896 */ /* 0x000fe60008000004 */
[----:B------:R-:W3:Y:S01]  /*5470*/  LDS.128 R4, [UR5+0x1e0] ;  /* 0x0001e005ff047984 */ /* 0x000ee20008000c00 */
[----:B------:R-:W-:Y:S01]  /*5480*/  @!PT LDS RZ, [RZ] ;  /* 0x00000000fffff984 */ /* 0x000fe20000000800 */
[----:B------:R-:W-:Y:S01]  /*5490*/  @!PT LDS RZ, [RZ] ;  /* 0x00000000fffff984 */ /* 0x000fe20000000800 */
[----:B------:R-:W-:Y:S01]  /*54a0*/  @!PT LDS RZ, [RZ] ;  /* 0x00000000fffff984 */ /* 0x000fe20000000800 */
[----:B------:R-:W-:Y:S01]  /*54b0*/  @!PT LDS RZ, [RZ] ;  /* 0x00000000fffff984 */ /* 0x000fe20000000800 */
[----:B------:R4:W-:Y:S07]  /*54c0*/  MEMBAR.ALL.CTA ;  /* 0x0000000000007992 */ /* 0x0009ee0000008000 */
[----:B----4-:R-:W4:Y:S02]  /*54d0*/  FENCE.VIEW.ASYNC.S ;  /* 0x00000000000073c6 */ /* 0x010f240000000000 */
[----:B----4-:R-:W-:Y:S01]  /*54e0*/  SYNCS.ARRIVE.TRANS64.RED.A1T0 RZ, [UR4], RZ ;  /* 0x000000ffffff79a7 */ /* 0x010fe20008100404 */
[----:B---3--:R-:W-:Y:S11]  /*54f0*/  LOP3.LUT P0, RZ, R6, 0x1, RZ, 0xc0, !PT ;  /* 0x0000000106ff7812 */ /* 0x008ff6000780c0ff */
[----:B------:R-:W-:Y:S02]  /*5500*/  @!UPT UIADD3 URZ, UPT, UPT, URZ, URZ, URZ ;  /* 0x000000fffffff290 */ /* 0x000fe4000fffe0ff */
[----:B------:R-:W-:Y:S01]  /*5510*/  VOTEU.ANY UP0, P0 ;  /* 0x0000000000ff7886 */ /* 0x000fe20000000100 */
[----:B------:R-:W-:Y:S01]  /*5520*/  PLOP3.LUT P3, PT, PT, PT, UP0, 0x80, 0x8 ;  /* 0x000000000008781c */ /* 0x000fe20003f6f008 */
[----:B------:R-:W-:Y:S01]  /*5530*/  UP2UR UR48, UPR, URZ, 0x1 ;  /* 0x00000001ff307883 */ /* 0x000fe20008000000 */
[----:B------:R-:W-:Y:S02]  /*5540*/  PLOP3.LUT P1, PT, PT, PT, UP0, 0x80, 0x8 ;  /* 0x000000000008781c */ /* 0x000fe40003f2f008 */
[----:B------:R-:W-:Y:S02]  /*5550*/  PLOP3.LUT P2, PT, PT, PT, UP0, 0x80, 0x8 ;  /* 0x000000000008781c */ /* 0x000fe40003f4f008 */
[----:B------:R-:W-:Y:S01]  /*5560*/  PLOP3.LUT P0, PT, PT, PT, UP0, 0x80, 0x8 ;  /* 0x000000000008781c */ /* 0x000fe20003f0f008 */
[----:B--2---:R-:W-:Y:S06]  /*5570*/  UISETP.GE.AND UP0, UPT, UR10, 0x1, UPT ;  /* 0x000000010a00788c */ /* 0x004fec000bf06270 */
[----:B-1----:R-:W-:Y:S02]  /*5580*/  @P3 MOV R3, R4 ;  /* 0x0000000400033202 */ /* 0x002fe40000000f00 */
[----:B------:R-:W-:Y:S02]  /*5590*/  @P1 LOP3.LUT R0, R5, 0xffff, RZ, 0xc0, !PT ;  /* 0x0000ffff05001812 */ /* 0x000fe400078ec0ff */
[----:B------:R-:W-:Y:S02]  /*55a0*/  @P2 R2UR UR38, R3 ;  /* 0x00000000032622ca */ /* 0x000fe400000e0000 */
[----:B------:R-:W-:Y:S01]  /*55b0*/  @P0 R2UR UR37, R0 ;  /* 0x00000000002502ca */ /* 0x000fe200000e0000 */
[----:B------:R-:W-:Y:S03]  /*55c0*/  @!UPT UIADD3 URZ, UPT, UPT, URZ, URZ, URZ ;  /* 0x000000fffffff290 */ /* 0x000fe6000fffe0ff */
[----:B------:R-:W-:Y:S11]  /*55d0*/  BRA.U !UP0, `(.L_x_94) ;  /* 0x0000000108c87547 */ /* 0x000ff6000b800000 */
[----:B------:R-:W1:Y:S01]  /*55e0*/  LDCU UR7, c[0x0][0x370] ;  /* 0x00006e00ff0777ac */ /* 0x000e620008000800 */
[----:B------:R-:W2:Y:S01]  /*55f0*/  LDCU UR4, c[0x0][0x374] ;  /* 0x00006e80ff0477ac */ /* 0x000ea20008000800 */
[----:B------:R-:W-:Y:S02]  /*5600*/  UISETP.NE.AND UP0, UPT, UR54, 0x1, UPT ;  /* 0x000000013600788c */ /* 0x000fe4000bf05270 */
[----:B------:R-:W-:Y:S02]  /*5610*/  UIMAD.WIDE.U32 UR12, UR37, UR55, URZ ;  /* 0x00000037250c72a5 */ /* 0x000fe4000f8e00ff */
[----:B------:R-:W-:Y:S02]  /*5620*/  UISETP.NE.AND UP1, UPT, UR42, 0x1, UPT ;  /* 0x000000012a00788c */ /* 0x000fe4000bf25270 */
[----:B------:R-:W-:Y:S02]  /*5630*/  UISETP.NE.AND UP2, UPT, UR10, 0x1, UPT ;  /* 0x000000010a00788c */ /* 0x000fe4000bf45270 */
[----:B------:R-:W-:Y:S02]  /*5640*/  UIMAD.WIDE.U32 UR16, UR38, UR52, URZ ;  /* 0x00000034261072a5 */ /* 0x000fe4000f8e00ff */
[----:B-1----:R-:W-:Y:S02]  /*5650*/  UIMAD.WIDE.U32 UR14, UR7, UR52, URZ ;  /* 0x00000034070e72a5 */ /* 0x002fe4000f8e00ff */
[----:B--2---:R-:W-:Y:S07]  /*5660*/  UIMAD.WIDE.U32 UR8, UR4, UR55, URZ ;  /* 0x00000037040872a5 */ /* 0x004fee000f8e00ff */
[----:B------:R-:W-:Y:S02]  /*5670*/  UMOV UR5, UR9 ;  /* 0x0000000900057c82 */ /* 0x000fe40008000000 */
[----:B------:R-:W-:Y:S03]  /*5680*/  @UP0 USHF.R.U32.HI UR4, URZ, UR62, UR5 ;  /* 0x0000003eff040299 */ /* 0x000fe60008011605 */
[----:B------:R-:W-:Y:S01]  /*5690*/  UMOV UR5, UR13 ;  /* 0x0000000d00057c82 */ /* 0x000fe20008000000 */
[----:B------:R-:W-:Y:S02]  /*56a0*/  UIMAD.WIDE.U32 UR8, UR4, UR40, URZ ;  /* 0x00000028040872a5 */ /* 0x000fe4000f8e00ff */
[----:B------:R-:W-:Y:S03]  /*56b0*/  USHF.R.U32.HI UR6, URZ, UR62, UR5 ;  /* 0x0000003eff067299 */ /* 0x000fe60008011605 */
[----:B------:R-:W-:Y:S01]  /*56c0*/  UMOV UR5, UR15 ;  /* 0x0000000f00057c82 */ /* 0x000fe20008000000 */
[----:B------:R-:W-:Y:S02]  /*56d0*/  USEL UR6, UR37, UR6, !UP0 ;  /* 0x0000000625067287 */ /* 0x000fe4000c000000 */
[----:B------:R-:W-:Y:S01]  /*56e0*/  @UP1 USHF.R.U32.HI UR7, URZ, UR53, UR5 ;  /* 0x00000035ff071299 */ /* 0x000fe20008011605 */
[----:B------:R-:W-:Y:S02]  /*56f0*/  UMOV UR8, UR9 ;  /* 0x0000000900087c82 */ /* 0x000fe40008000000 */
[----:B------:R-:W-:Y:S01]  /*5700*/  UMOV UR5, UR17 ;  /* 0x0000001100057c82 */ /* 0x000fe20008000000 */
[----:B------:R-:W-:Y:S02]  /*5710*/  UIMAD.WIDE.U32 UR12, UR7, UR40, URZ ;  /* 0x00000028070c72a5 */ /* 0x000fe4000f8e00ff */
[----:B------:R-:W-:Y:S02]  /*5720*/  @UP2 USHF.R.U32.HI UR4, URZ, UR41, UR8 ;  /* 0x00000029ff042299 */ /* 0x000fe40008011608 */
[----:B------:R-:W-:Y:S02]  /*5730*/  USHF.R.U32.HI UR5, URZ, UR53, UR5 ;  /* 0x00000035ff057299 */ /* 0x000fe40008011605 */
[----:B------:R-:W-:Y:S02]  /*5740*/  UIMAD UR4, UR10, UR4, URZ ;  /* 0x000000040a0472a4 */ /* 0x000fe4000f8e02ff */
[----:B------:R-:W-:Y:S02]  /*5750*/  USEL UR5, UR38, UR5, !UP1 ;  /* 0x0000000526057287 */ /* 0x000fe4000c800000 */
[----:B------:R-:W-:Y:S01]  /*5760*/  UISETP.GE.AND UP0, UPT, UR6, UR4, UPT ;  /* 0x000000040600728c */ /* 0x000fe2000bf06270 */
[----:B------:R-:W-:Y:S01]  /*5770*/  UMOV UR8, UR13 ;  /* 0x0000000d00087c82 */ /* 0x000fe20008000000 */
[----:B------:R-:W-:Y:S02]  /*5780*/  UIMAD.WIDE.U32 UR12, UR6, UR40, URZ ;  /* 0x00000028060c72a5 */ /* 0x000fe4000f8e00ff */
[----:B------:R-:W-:Y:S04]  /*5790*/  @UP2 USHF.R.U32.HI UR7, URZ, UR41, UR8 ;  /* 0x00000029ff072299 */ /* 0x000fe80008011608 */
[----:B------:R-:W-:Y:S01]  /*57a0*/  UIMAD UR8, UR10, UR7, URZ ;  /* 0x000000070a0872a4 */ /* 0x000fe2000f8e02ff */
[----:B------:R-:W-:Y:S03]  /*57b0*/  UMOV UR4, UR13 ;  /* 0x0000000d00047c82 */ /* 0x000fe60008000000 */
[----:B------:R-:W-:Y:S02]  /*57c0*/  UISETP.GE.OR UP0, UPT, UR5, UR8, UP0 ;  /* 0x000000080500728c */ /* 0x000fe40008706670 */
[----:B------:R-:W-:Y:S02]  /*57d0*/  USHF.R.U32.HI UR4, URZ, UR41, UR4 ;  /* 0x00000029ff047299 */ /* 0x000fe40008011604 */
[----:B------:R-:W-:Y:S02]  /*57e0*/  UIMAD.WIDE.U32 UR8, UR5, UR40, URZ ;  /* 0x00000028050872a5 */ /* 0x000fe4000f8e00ff */
[----:B------:R-:W-:Y:S02]  /*57f0*/  USEL UR12, UR6, UR4, !UP2 ;  /* 0x00000004060c7287 */ /* 0x000fe4000d000000 */
[----:B------:R-:W-:Y:S02]  /*5800*/  UIADD3 UR8, UPT, UPT, -UR5, URZ, URZ ;  /* 0x000000ff05087290 */ /* 0x000fe4000fffe1ff */
[----:B------:R-:W-:Y:S01]  /*5810*/  UIADD3 UR11, UPT, UPT, -UR12, URZ, URZ ;  /* 0x000000ff0c0b7290 */ /* 0x000fe2000fffe1ff */
[----:B------:R-:W-:Y:S01]  /*5820*/  @!UP0 UMOV UR4, UR9 ;  /* 0x0000000900048c82 */ /* 0x000fe20008000000 */
[----:B------:R-:W-:Y:S02]  /*5830*/  UIADD3 UR9, UPT, UPT, -UR6, URZ, URZ ;  /* 0x000000ff06097290 */ /* 0x000fe4000fffe1ff */
[----:B------:R-:W-:Y:S02]  /*5840*/  @!UP0 USHF.R.U32.HI UR4, URZ, UR41, UR4 ;  /* 0x00000029ff048299 */ /* 0x000fe40008011604 */
[----:B------:R-:W-:Y:S02]  /*5850*/  UIMAD UR11, UR10, UR11, UR6 ;  /* 0x0000000b0a0b72a4 */ /* 0x000fe4000f8e0206 */
[----:B------:R-:W-:Y:S04]  /*5860*/  @!UP0 USEL UR4, UR5, UR4, !UP2 ;  /* 0x0000000405048287 */ /* 0x000fe8000d000000 */
[----:B------:R-:W-:Y:S02]  /*5870*/  @!UP0 UIMAD UR11, UR7, UR11, UR4 ;  /* 0x0000000b070b82a4 */ /* 0x000fe4000f8e0204 */
[----:B------:R-:W-:Y:S02]  /*5880*/  @!UP0 UIADD3 UR12, UPT, UPT, UR12, -UR4, URZ ;  /* 0x800000040c0c8290 */ /* 0x000fe4000fffe0ff */
[----:B------:R-:W-:Y:S02]  /*5890*/  UIMAD UR7, UR42, UR8, UR38 ;  /* 0x000000082a0772a4 */ /* 0x000fe4000f8e0226 */
[----:B------:R-:W-:Y:S02]  /*58a0*/  @!UP0 UIMAD UR6, UR12, UR10, UR5 ;  /* 0x0000000a0c0682a4 */ /* 0x000fe4000f8e0205 */
[----:B------:R-:W-:Y:S01]  /*58b0*/  UIMAD UR4, UR54, UR9, UR37 ;  /* 0x00000009360472a4 */ /* 0x000fe2000f8e0225 */
[----:B------:R-:W-:Y:S02]  /*58c0*/  @!UP0 UMOV UR5, UR11 ;  /* 0x0000000b00058c82 */ /* 0x000fe40008000000 */
[----:B------:R-:W-:Y:S02]  /*58d0*/  UIMAD UR38, UR5, UR42, UR7 ;  /* 0x0000002a052672a4 */ /* 0x000fe4000f8e0207 */
[----:B------:R-:W-:Y:S11]  /*58e0*/  UIMAD UR37, UR6, UR54, UR4 ;  /* 0x00000036062572a4 */ /* 0x000ff6000f8e0204 */
[----:B------:R-:W-:Y:S01]  /*58f0*/  @!UPT UIADD3 URZ, UPT, UPT, URZ, URZ, URZ ;  /* 0x000000fffffff290 */ /* 0x000fe2000fffe0ff */
.L_x_94:
[----:B------:R-:W-:Y:S02]  /*5900*/  UISETP.NE.AND UP0, UPT, UR39, 0x1, UPT ;  /* 0x000000012700788c */ /* 0x000fe4000bf05270 */
[----:B------:R-:W-:Y:S02]  /*5910*/  UISETP.NE.AND UP1, UPT, UR48, URZ, UPT ;  /* 0x000000ff3000728c */ /* 0x000fe4000bf25270 */
[----:B------:R-:W-:Y:S04]  /*5920*/  UIADD3 UR45, UPT, UPT, UR18, 0x1, URZ ;  /* 0x00000001122d7890 */ /* 0x000fe8000fffe0ff */
[----:B------:R-:W-:Y:S02]  /*5930*/  PLOP3.LUT P1, PT, PT, PT, UP1, 0x80, 0x8 ;  /* 0x000000000008781c */ /* 0x000fe40003f2f018 */
[----:B------:R-:W-:Y:S01]  /*5940*/  PLOP3.LUT P0, PT, PT, PT, UP1, 0x80, 0x8 ;  /* 0x000000000008781c */ /* 0x000fe20003f0f018 */
[----:B------:R-:W1:Y:S01]  /*5950*/  @!UP0 LDCU.128 UR12, c[0x0][0xb10] ;  /* 0x00016200ff0c87ac */ /* 0x000e620008000c00 */
[----:B------:R-:W2:Y:S09]  /*5960*/  @!UP0 LDCU UR5, c[0x0][0xb0c] ;  /* 0x00016180ff0587ac */ /* 0x000eb20008000800 */
[----:B------:R-:W-:Y:S01]  /*5970*/  @P1 SHF.R.U32.HI R4, RZ, 0x10, R5 ;  /* 0x00000010ff041819 */ /* 0x000fe20000011605 */
[----:B------:R-:W3:Y:S03]  /*5980*/  @!UP0 LDCU UR10, c[0x0][0xb20] ;  /* 0x00016400ff0a87ac */ /* 0x000ee60008000800 */
[----:B------:R-:W-:Y:S01]  /*5990*/  @P0 R2UR UR51, R4 ;  /* 0x00000000043302ca */ /* 0x000fe200000e0000 */
[----:B-1----:R-:W-:Y:S02]  /*59a0*/  UIMAD.WIDE.U32 UR8, UR38, UR12, URZ ;  /* 0x0000000c260872a5 */ /* 0x002fe4000f8e00ff */
[----:B------:R-:W-:Y:S02]  /*59b0*/  UIMAD.WIDE.U32 UR6, UR37, UR15, URZ ;  /* 0x0000000f250672a5 */ /* 0x000fe4000f8e00ff */
[----:B------:R-:W-:Y:S03]  /*59c0*/  @!UP0 UISETP.NE.AND UP1, UPT, UR14, 0x1, UPT ;  /* 0x000000010e00888c */ /* 0x000fe6000bf25270 */
[----:B------:R-:W-:Y:S01]  /*59d0*/  @!UP0 UMOV UR4, UR9 ;  /* 0x0000000900048c82 */ /* 0x000fe20008000000 */
[----:B--2---:R-:W-:Y:S02]  /*59e0*/  @!UP0 UISETP.NE.AND UP2, UPT, UR5, 0x1, UPT ;  /* 0x000000010500888c */ /* 0x004fe4000bf45270 */
[----:B------:R-:W-:Y:S01]  /*59f0*/  @!UP0 USHF.R.U32.HI UR4, URZ, UR13, UR4 ;  /* 0x0000000dff048299 */ /* 0x000fe20008011604 */
[----:B------:R-:W-:Y:S02]  /*5a00*/  @!UP0 UMOV UR6, UR7 ;  /* 0x0000000700068c82 */ /* 0x000fe40008000000 */
[----:B---3--:R-:W-:Y:S02]  /*5a10*/  @!UP0 USHF.R.U32.HI UR6, URZ, UR10, UR6 ;  /* 0x0000000aff068299 */ /* 0x008fe40008011606 */
[----:B------:R-:W-:Y:S02]  /*5a20*/  @!UP0 USEL UR7, UR38, UR4, !UP2 ;  /* 0x0000000426078287 */ /* 0x000fe4000d000000 */
[----:B------:R-:W-:Y:S04]  /*5a30*/  @!UP0 USEL UR6, UR37, UR6, !UP1 ;  /* 0x0000000625068287 */ /* 0x000fe8000c800000 */
[----:B------:R-:W-:Y:S02]  /*5a40*/  @!UP0 UIADD3 UR4, UPT, UPT, -UR7, UR6, URZ ;  /* 0x0000000607048290 */ /* 0x000fe4000fffe1ff */
[----:B------:R-:W-:Y:S02]  /*5a50*/  @!UP0 UIADD3 UR6, UPT, UPT, UR7, -UR6, URZ ;  /* 0x8000000607068290 */ /* 0x000fe4000fffe0ff */
[----:B------:R-:W-:Y:S02]  /*5a60*/  UIADD3 UR7, UPT, UPT, UR44, 0x300, URZ ;  /* 0x000003002c077890 */ /* 0x000fe4000fffe0ff */
[----:B------:R-:W-:Y:S02]  /*5a70*/  @!UP0 UIMAD UR38, UR4, UR5, UR38 ;  /* 0x00000005042682a4 */ /* 0x000fe4000f8e0226 */
[----:B------:R-:W-:Y:S02]  /*5a80*/  @!UP0 UIMAD UR37, UR6, UR14, UR37 ;  /* 0x0000000e062582a4 */ /* 0x000fe4000f8e0225 */
[----:B------:R-:W-:Y:S09]  /*5a90*/  ULOP3.LUT UP0, URZ, UR7, 0x90, URZ, 0xc0, !UPT ;  /* 0x0000009007ff7892 */ /* 0x000ff2000f80c0ff */
[----:B------:R-:W-:Y:S05]  /*5aa0*/  BRA.U !UP0, `(.L_x_95) ;  /* 0x0000000108407547 */ /* 0x000fea000b800000 */
[----:B------:R-:W1:Y:S01]  /*5ab0*/  LDCU.64 UR8, c[0x4][0x80] ;  /* 0x01001000ff0877ac */ /* 0x000e620008000a00 */
[----:B------:R-:W-:Y:S01]  /*5ac0*/  MOV R15, 0x0 ;  /* 0x00000000000f7802 */ /* 0x000fe20000000f00 */
[----:B------:R-:W-:Y:S02]  /*5ad0*/  HFMA2 R12, -RZ, RZ, 0, 5.9604644775390625e-08 ;  /* 0x00000001ff0c7431 */ /* 0x000fe400000001ff */
[----:B------:R-:W-:Y:S02]  /*5ae0*/  IMAD.MOV.U32 R8, RZ, RZ, 0x70 ;  /* 0x00000070ff087424 */ /* 0x000fe400078e00ff */
[----:B------:R-:W-:Y:S01]  /*5af0*/  IMAD.MOV.U32 R13, RZ, RZ, RZ ;  /* 0x000000ffff0d7224 */ /* 0x000fe200078e00ff */
[----:B------:R-:W2:Y:S01]  /*5b00*/  LDCU.64 UR6, c[0x4][0x88] ;  /* 0x01001100ff0677ac */ /* 0x000ea20008000a00 */
[----:B------:R-:W3:Y:S01]  /*5b10*/  LDC.64 R14, c[0x4][R15] ;  /* 0x010000000f0e7b82 */ /* 0x000ee20000000a00 */
[----:B------:R-:W4:Y:S01]  /*5b20*/  LDCU.64 UR4, c[0x4][0x8] ;  /* 0x01000100ff0477ac */ /* 0x000f220008000a00 */
[----:B-1----:R-:W-:Y:S01]  /*5b30*/  MOV R5, UR9 ;  /* 0x0000000900057c02 */ /* 0x002fe20008000f00 */
[----:B------:R-:W-:Y:S01]  /*5b40*/  IMAD.U32 R4, RZ, RZ, UR8 ;  /* 0x00000008ff047e24 */ /* 0x000fe2000f8e00ff */
[----:B--2---:R-:W-:Y:S01]  /*5b50*/  MOV R7, UR7 ;  /* 0x0000000700077c02 */ /* 0x004fe20008000f00 */
[----:B------:R-:W-:Y:S01]  /*5b60*/  IMAD.U32 R6, RZ, RZ, UR6 ;  /* 0x00000006ff067e24 */ /* 0x000fe2000f8e00ff */
[----:B----4-:R-:W-:Y:S01]  /*5b70*/  MOV R11, UR5 ;  /* 0x00000005000b7c02 */ /* 0x010fe20008000f00 */
[----:B------:R-:W-:Y:S02]  /*5b80*/  IMAD.U32 R10, RZ, RZ, UR4 ;  /* 0x00000004ff0a7e24 */ /* 0x000fe4000f8e00ff */
[----:B------:R-:W-:Y:S07]  /*5b90*/  LEPC R20, `(.L_x_95) ;  /* 0x000000001014794e */ /* 0x000fee0000000000 */
[----:B---3-5:R-:W-:Y:S05]  /*5ba0*/  CALL.ABS.NOINC R14 ;  /* 0x000000000e007343 */ /* 0x028fea0003c00000 */
.L_x_95:
[----:B------:R-:W-:Y:S04]  /*5bb0*/  UIADD3 UR4, UPT, UPT, UR44, 0x5300, URZ ;  /* 0x000053002c047890 */ /* 0x000fe8000fffe0ff */
        /* <DEDUP_REMOVED lines=18> */
.L_x_96:
[----:B------:R-:W-:Y:S01]  /*5ce0*/  PLOP3.LUT P1, PT, PT, PT, PT, 0x8, 0x80 ;  /* 0x000000000080781c */ /* 0x000fe20003f2e170 */
[----:B------:R-:W-:Y:S01]  /*5cf0*/  UISETP.NE.AND UP1, UPT, UR60, URZ, UPT ;  /* 0x000000ff3c00728c */ /* 0x000fe2000bf25270 */
[----:B------:R1:W5:Y:S01]  /*5d00*/  LDL R16, [R1] ;  /* 0x0000000001107983 */ /* 0x0003620000100800 */
[----:B------:R-:W2:Y:S04]  /*5d10*/  LDC.64 R6, c[0x0][0x890] ;  /* 0x00022400ff067b82 */ /* 0x000ea80000000a00 */
[----:B------:R-:W-:Y:S04]  /*5d20*/  PLOP3.LUT P0, PT, PT, PT, UP1, 0x80, 0x8 ;  /* 0x000000000008781c */ /* 0x000fe80003f0f018 */
[----:B------:R-:W3:Y:S01]  /*5d30*/  LDC.64 R4, c[0x0][0x8b0] ;  /* 0x00022c00ff047b82 */ /* 0x000ee20000000a00 */
[----:B------:R-:W4:Y:S01]  /*5d40*/  @UP1 LDCU.64 UR4, c[0x0][0x888] ;  /* 0x00011100ff0417ac */ /* 0x000f220008000a00 */
[----:B--2---:R-:W-:Y:S01]  /*5d50*/  ISETP.NE.U32.AND P3, PT, R6, RZ, PT ;  /* 0x000000ff0600720c */ /* 0x004fe20003f65070 */
[----:B----4-:R-:W-:Y:S03]  /*5d60*/  @UP1 UISETP.NE.U32.AND UP0, UPT, UR4, URZ, UPT ;  /* 0x000000ff0400128c */ /* 0x010fe6000bf05070 */
[----:B------:R-:W-:Y:S02]  /*5d70*/  ISETP.NE.AND.EX P3, PT, R7, RZ, PT, P3 ;  /* 0x000000ff0700720c */ /* 0x000fe40003f65330 */
[----:B---3--:R-:W-:Y:S01]  /*5d80*/  ISETP.NE.U32.AND P4, PT, R4, RZ, PT ;  /* 0x000000ff0400720c */ /* 0x008fe20003f85070 */
[----:B------:R-:W-:Y:S01]  /*5d90*/  @UP1 UISETP.NE.AND.EX UP0, UPT, UR5, URZ, UPT, UP0 ;  /* 0x000000ff0500128c */ /* 0x000fe2000bf05300 */
[----:B------:R-:W-:Y:S02]  /*5da0*/  @P0 PLOP3.LUT P1, PT, P3, PT, PT, 0x80, 0x8 ;  /* 0x000000000008081c */ /* 0x000fe40001f2f070 */
[----:B------:R-:W-:Y:S01]  /*5db0*/  ISETP.NE.AND.EX P4, PT, R5, RZ, PT, P4 ;  /* 0x000000ff0500720c */ /* 0x000fe20003f85340 */
[----:B------:R-:W-:Y:S06]  /*5dc0*/  @UP1 USEL UR4, URZ, 0xffffffff, UP0 ;  /* 0xffffffffff041887 */ /* 0x000fec0008000000 */
[----:B-1----:R-:W-:Y:S06]  /*5dd0*/  @!P3 BRA `(.L_x_97) ;  /* 0x00000000003cb947 */ /* 0x002fec0003800000 */
[----:B------:R-:W1:Y:S01]  /*5de0*/  LDC.64 R8, c[0x0][0x888] ;  /* 0x00022200ff087b82 */ /* 0x000e620000000a00 */
[----:B------:R-:W2:Y:S01]  /*5df0*/  LDCU.64 UR6, c[0x0][0x358] ;  /* 0x00006b00ff0677ac */ /* 0x000ea20008000a00 */
[----:B------:R-:W-:Y:S01]  /*5e00*/  IMAD.MOV.U32 R0, RZ, RZ, 0x1 ;  /* 0x00000001ff007424 */ /* 0x000fe200078e00ff */
[----:B-1----:R-:W-:Y:S04]  /*5e10*/  ISETP.NE.U32.AND P2, PT, R8, RZ, PT ;  /* 0x000000ff0800720c */ /* 0x002fe80003f45070 */
[----:B------:R-:W-:Y:S11]  /*5e20*/  ISETP.NE.AND.EX P2, PT, R9, RZ, PT, P2 ;  /* 0x000000ff0900720c */ /* 0x000ff60003f45320 */
[----:B------:R-:W-:Y:S02]  /*5e30*/  @!UPT UIADD3 URZ, UPT, UPT, URZ, URZ, URZ ;  /* 0x000000fffffff290 */ /* 0x000fe4000fffe0ff */
[----:B------:R-:W1:Y:S01]  /*5e40*/  @P2 LDC.64 R8, c[0x0][0x888] ;  /* 0x00022200ff082b82 */ /* 0x000e620000000a00 */
[----:B------:R-:W-:Y:S04]  /*5e50*/  @P2 IMAD R3, R6, UR36, RZ ;  /* 0x0000002406032c24 */ /* 0x000fe8000f8e02ff */
[----:B-1----:R-:W-:Y:S04]  /*5e60*/  @P2 IMAD.WIDE R8, R3, 0x4, R8 ;  /* 0x0000000403082825 */ /* 0x002fe800078e0208 */
[----:B------:R-:W-:Y:S01]  /*5e70*/  IMAD.MOV.U32 R3, RZ, RZ, 0x1 ;  /* 0x00000001ff037424 */ /* 0x000fe200078e00ff */
[----:B--2--5:R1:W5:Y:S04]  /*5e80*/  @P2 LDG.E R154, desc[UR6][R8.64] ;  /* 0x00000006089a2981 */ /* 0x024368000c1e1900 */
[----:B------:R-:W-:Y:S04]  /*5e90*/  @P2 PRMT R16, R3, 0x7610, R16 ;  /* 0x0000761003102816 */ /* 0x000fe80000000010 */
[----:B------:R-:W-:Y:S05]  /*5ea0*/  @!P2 PRMT R16, R0, 0x7610, R16 ;  /* 0x000076100010a816 */ /* 0x000fea0000000010 */
[----:B------:R1:W-:Y:S02]  /*5eb0*/  STL.S16 [R1], R16 ;  /* 0x0000001001007387 */ /* 0x0003e40000100600 */
[----:B-1----:R-:W2:Y:S02]  /*5ec0*/  @!P2 LDC R154, c[0x0][0x880] ;  /* 0x00022000ff9aab82 */ /* 0x002ea40000000800 */
.L_x_97:
[----:B------:R-:W-:Y:S05]  /*5ed0*/  @!P4 BRA `(.L_x_98) ;  /* 0x000000000028c947 */ /* 0x000fea0003800000 */
[----:B------:R-:W1:Y:S01]  /*5ee0*/  LDC.64 R6, c[0x0][0x8a8] ;  /* 0x00022a00ff067b82 */ /* 0x000e620000000a00 */
[----:B------:R-:W3:Y:S01]  /*5ef0*/  LDCU.64 UR6, c[0x0][0x358] ;  /* 0x00006b00ff0677ac */ /* 0x000ee20008000a00 */
[----:B-1----:R-:W-:Y:S04]  /*5f00*/  ISETP.NE.U32.AND P2, PT, R6, RZ, PT ;  /* 0x000000ff0600720c */ /* 0x002fe80003f45070 */
[----:B------:R-:W-:Y:S11]  /*5f10*/  ISETP.NE.AND.EX P2, PT, R7, RZ, PT, P2 ;  /* 0x000000ff0700720c */ /* 0x000ff60003f45320 */
[----:B------:R-:W-:Y:S02]  /*5f20*/  @!UPT UIADD3 URZ, UPT, UPT, URZ, URZ, URZ ;  /* 0x000000fffffff290 */ /* 0x000fe4000fffe0ff */
[----:B------:R-:W1:Y:S01]  /*5f30*/  @P2 LDC.64 R6, c[0x0][0x8a8] ;  /* 0x00022a00ff062b82 */ /* 0x000e620000000a00 */
[----:B------:R-:W-:Y:S04]  /*5f40*/  @P2 IMAD R3, R4, UR36, RZ ;  /* 0x0000002404032c24 */ /* 0x000fe8000f8e02ff */
[----:B-1----:R-:W-:Y:S05]  /*5f50*/  @P2 IMAD.WIDE R6, R3, 0x4, R6 ;  /* 0x0000000403062825 */ /* 0x002fea00078e0206 */
[----:B---3-5:R1:W5:Y:S02]  /*5f60*/  @P2 LDG.E R152, desc[UR6][R6.64] ;  /* 0x0000000606982981 */ /* 0x028364000c1e1900 */
[----:B-1----:R-:W3:Y:S02]  /*5f70*/  @!P2 LDC R152, c[0x0][0x8a0] ;  /* 0x00022800ff98ab82 */ /* 0x002ee40000000800 */
.L_x_98:
[----:B------:R-:W4:Y:S01]  /*5f80*/  LDL R7, [R1+0x4] ;  /* 0x0000040001077983 */ /* 0x000f220000100800 */
[----:B--2--5:R-:W-:Y:S01]  /*5f90*/  @P0 ISETP.NE.AND P4, PT, R154, RZ, PT ;  /* 0x000000ff9a00020c */ /* 0x024fe20003f85270 */
[----:B------:R-:W-:Y:S01]  /*5fa0*/  IMAD.U32 R3, RZ, RZ, UR4 ;  /* 0x00000004ff037e24 */ /* 0x000fe2000f8e00ff */
[----:B------:R-:W-:Y:S01]  /*5fb0*/  @P0 LOP3.LUT P2, RZ, R16, 0xff, RZ, 0xc0, !PT ;  /* 0x000000ff10ff0812 */ /* 0x000fe2000784c0ff */
[----:B------:R-:W-:Y:S01]  /*5fc0*/  BSSY B1, `(.L_x_99) ;  /* 0x000006a000017945 */ /* 0x000fe20003800000 */
[----:B------:R-:W-:Y:S02]  /*5fd0*/  @P0 SEL R4, RZ, 0xffffffff, P4 ;  /* 0xffffffffff040807 */ /* 0x000fe40002000000 */
[----:B------:R-:W-:Y:S02]  /*5fe0*/  CS2R R190, SRZ ;  /* 0x0000000000be7805 */ /* 0x000fe4000001ff00 */
[----:B------:R-:W-:Y:S02]  /*5ff0*/  PLOP3.LUT P5, PT, PT, PT, PT, 0x8, 0x80 ;  /* 0x000000000080781c */ /* 0x000fe40003fae170 */
[----:B------:R-:W-:Y:S02]  /*6000*/  CS2R R188, SRZ ;  /* 0x0000000000bc7805 */ /* 0x000fe4000001ff00 */
[----:B------:R-:W-:Y:S01]  /*6010*/  @P1 SEL R4, R3, R4, !P2 ;  /* 0x0000000403041207 */ /* 0x000fe20005000000 */
[----:B------:R-:W-:Y:S01]  /*6020*/  IMAD.U32 R3, RZ, RZ, UR50 ;  /* 0x00000032ff037e24 */ /* 0x000fe2000f8e00ff */
[----:B------:R-:W-:Y:S02]  /*6030*/  CS2R R186, SRZ ;  /* 0x0000000000ba7805 */ /* 0x000fe4000001ff00 */
[----:B------:R-:W-:Y:S02]  /*6040*/  CS2R R184, SRZ ;  /* 0x0000000000b87805 */ /* 0x000fe4000001ff00 */
[----:B------:R-:W-:Y:S02]  /*6050*/  @P0 LOP3.LUT R4, R4, 0x1, RZ, 0xc0, !PT ;  /* 0x0000000104040812 */ /* 0x000fe400078ec0ff */
[----:B------:R-:W-:Y:S02]  /*6060*/  CS2R R194, SRZ ;  /* 0x0000000000c27805 */ /* 0x000fe4000001ff00 */
[----:B------:R-:W-:Y:S02]  /*6070*/  SHF.L.U32 R5, R3, 0x1f, RZ ;  /* 0x0000001f03057819 */ /* 0x000fe400000006ff */
[----:B------:R-:W-:Y:S02]  /*6080*/  CS2R R192, SRZ ;  /* 0x0000000000c07805 */ /* 0x000fe4000001ff00 */
[----:B------:R-:W-:Y:S01]  /*6090*/  ISETP.NE.U32.OR P1, PT, R4, 0x1, !P0 ;  /* 0x000000010400780c */ /* 0x000fe20004725470 */
[----:B------:R-:W-:Y:S01]  /*60a0*/  IMAD.U32 R4, RZ, RZ, UR43 ;  /* 0x0000002bff047e24 */ /* 0x000fe2000f8e00ff */
[----:B------:R-:W-:Y:S02]  /*60b0*/  CS2R R198, SRZ ;  /* 0x0000000000c67805 */ /* 0x000fe4000001ff00 */
[----:B------:R-:W-:Y:S02]  /*60c0*/  CS2R R196, SRZ ;  /* 0x0000000000c47805 */ /* 0x000fe4000001ff00 */
[----:B------:R-:W-:Y:S02]  /*60d0*/  CS2R R182, SRZ ;  /* 0x0000000000b67805 */ /* 0x000fe4000001ff00 */
[----:B------:R-:W-:Y:S02]  /*60e0*/  CS2R R180, SRZ ;  /* 0x0000000000b47805 */ /* 0x000fe4000001ff00 */
[----:B------:R-:W-:Y:S02]  /*60f0*/  LEA R0, R4, UR44, 0x3 ;  /* 0x0000002c04007c11 */ /* 0x000fe4000f8e18ff */
[----:B------:R-:W-:Y:S02]  /*6100*/  CS2R R178, SRZ ;  /* 0x0000000000b27805 */ /* 0x000fe4000001ff00 */
        /* <DEDUP_REMOVED lines=9> */
[----:B----4-:R-:W-:Y:S04]  /*61a0*/  @P1 SHF.L.U32 R6, R7, 0x1f, RZ ;  /* 0x0000001f07061819 */ /* 0x010fe800000006ff */
[----:B------:R-:W1:Y:S01]  /*61b0*/  @P1 SYNCS.PHASECHK.TRANS64.TRYWAIT P0, [UR44+0x140], R6 ;  /* 0x00014006ff0015a7 */ /* 0x000e62000800112c */
[----:B------:R2:W4:Y:S01]  /*61c0*/  SYNCS.PHASECHK.TRANS64.TRYWAIT P4, [R0+URZ+0x180], R5 ;  /* 0x00018005000075a7 */ /* 0x00052200080811ff */
[----:B-1----:R-:W-:Y:S01]  /*61d0*/  @P1 PLOP3.LUT P5, PT, P0, PT, PT, 0x8, 0x80 ;  /* 0x000000000080181c */ /* 0x002fe200007ae170 */
[----:B------:R-:W-:Y:S01]  /*61e0*/  @!UPT UIADD3 URZ, UPT, UPT, URZ, URZ, URZ ;  /* 0x000000fffffff290 */ /* 0x000fe2000fffe0ff */
[----:B--2-4-:R-:W-:Y:S11]  /*61f0*/  @!P1 BRA `(.L_x_100) ;  /* 0x0000000400189947 */ /* 0x014ff60003800000 */
[----:B------:R-:W-:Y:S01]  /*6200*/  ISETP.NE.U32.AND P0, PT, RZ, UR56, PT ;  /* 0x00000038ff007c0c */ /* 0x000fe2000bf05070 */
[----:B------:R-:W-:Y:S01]  /*6210*/  BSSY B0, `(.L_x_101) ;  /* 0x0000022000007945 */ /* 0x000fe20003800000 */
[----:B------:R-:W-:Y:S02]  /*6220*/  ISETP.NE.AND P2, PT, R154, RZ, PT ;  /* 0x000000ff9a00720c */ /* 0x000fe40003f45270 */
[----:B------:R-:W-:Y:S02]  /*6230*/  CS2R R162, SRZ ;  /* 0x0000000000a27805 */ /* 0x000fe4000001ff00 */
[----:B------:R-:W-:Y:S02]  /*6240*/  ISETP.NE.AND.EX P0, PT, RZ, UR57, PT, P0 ;  /* 0x00000039ff007c0c */ /* 0x000fe4000bf05300 */
[----:B------:R-:W-:Y:S02]  /*6250*/  CS2R R160, SRZ ;  /* 0x0000000000a07805 */ /* 0x000fe4000001ff00 */
[----:B------:R-:W-:Y:S02]  /*6260*/  LOP3.LUT P1, RZ, R16, 0xff, RZ, 0xc0, !PT ;  /* 0x000000ff10ff7812 */ /* 0x000fe4000782c0ff */
[----:B------:R-:W-:Y:S02]  /*6270*/  CS2R R170, SRZ ;  /* 0x0000000000aa7805 */ /* 0x000fe4000001ff00 */
[----:B------:R-:W-:Y:S02]  /*6280*/  SEL R3, RZ, 0xffffffff, P2 ;  /* 0xffffffffff037807 */ /* 0x000fe40001000000 */
[----:B------:R-:W-:Y:S02]  /*6290*/  CS2R R168, SRZ ;  /* 0x0000000000a87805 */ /* 0x000fe4000001ff00 */
[----:B------:R-:W-:Y:S02]  /*62a0*/  SEL R4, RZ, 0xffffffff, P0 ;  /* 0xffffffffff047807 */ /* 0x000fe40000000000 */
[----:B------:R-:W-:Y:S02]  /*62b0*/  CS2R R178, SRZ ;  /* 0x0000000000b27805 */ /* 0x000fe4000001ff00 */
[----:B------:R-:W-:Y:S02]  /*62c0*/  PLOP3.LUT P0, PT, PT, PT, PT, 0x8, 0x80 ;  /* 0x000000000080781c */ /* 0x000fe40003f0e170 */
[----:B------:R-:W-:Y:S02]  /*62d0*/  CS2R R176, SRZ ;  /* 0x0000000000b07805 */ /* 0x000fe4000001ff00 */
[----:B------:R-:W-:Y:S02]  /*62e0*/  @P3 SEL R3, R4, R3, !P1 ;  /* 0x0000000304033207 */ /* 0x000fe40004800000 */
[----:B------:R-:W-:Y:S02]  /*62f0*/  CS2R R198, SRZ ;  /* 0x0000000000c67805 */ /* 0x000fe4000001ff00 */
[----:B------:R-:W-:Y:S02]  /*6300*/  CS2R R196, SRZ ;  /* 0x0000000000c47805 */ /* 0x000fe4000001ff00 */
[----:B------:R-:W-:Y:S02]  /*6310*/  CS2R R186, SRZ ;  /* 0x0000000000ba7805 */ /* 0x000fe4000001ff00 */
[----:B------:R-:W-:Y:S02]  /*6320*/  LOP3.LUT R3, R3, 0x1, RZ, 0xc0, !PT ;  /* 0x0000000103037812 */ /* 0x000fe400078ec0ff */
[----:B------:R-:W-:Y:S02]  /*6330*/  CS2R R184, SRZ ;  /* 0x0000000000b87805 */ /* 0x000fe4000001ff00 */
[----:B------:R-:W-:Y:S11]  /*6340*/  ISETP.NE.U32.AND P1, PT, R3, 0x1, PT ;  /* 0x000000010300780c */ /* 0x000ff60003f25070 */
[----:B------:R-:W-:Y:S02]  /*6350*/  @!UPT UIADD3 URZ, UPT, UPT, URZ, URZ, URZ ;  /* 0x000000fffffff290 */ /* 0x000fe4000fffe0ff */
[----:B------:R-:W1:Y:S02]  /*6360*/  @P1 S2R R3, SR_TID.X ;  /* 0x0000000000031919 */ /* 0x000e640000002100 */
[C---:B-1----:R-:W-:Y:S02]  /*6370*/  @P1 IMAD.SHL.U32 R6, R3.reuse, 0x20, RZ ;  /* 0x0000002003061824 */ /* 0x042fe400078e00ff */
[----:B------:R-:W-:Y:S03]  /*6380*/  @P1 IMAD.SHL.U32 R3, R3, 0x4, RZ ;  /* 0x0000000403031824 */ /* 0x000fe600078e00ff */
[C---:B------:R-:W-:Y:S02]  /*6390*/  @P1 LOP3.LUT R4, R6.reuse, 0x80, RZ, 0xc0, !PT ;  /* 0x0000008006041812 */ /* 0x040fe400078ec0ff */
[----:B------:R-:W-:Y:S02]  /*63a0*/  @P1 LOP3.LUT P2, RZ, R6, 0x80, RZ, 0xc0, !PT ;  /* 0x0000008006ff1812 */ /* 0x000fe4000784c0ff */
[----:B------:R-:W-:Y:S02]  /*63b0*/  @P1 LOP3.LUT R3, R4, 0x10, R3, 0xf8, !PT ;  /* 0x0000001004031812 */ /* 0x000fe400078ef803 */
[----:B------:R-:W-:Y:S02]  /*63c0*/  @P1 PLOP3.LUT P0, PT, P2, PT, PT, 0x80, 0x8 ;  /* 0x000000000008181c */ /* 0x000fe4000170f070 */
[----:B------:R-:W-:Y:S05]  /*63d0*/  @P1 LOP3.LUT R6, R3, 0xf60, R6, 0xf8, !PT ;  /* 0x00000f6003061812 */ /* 0x000fea00078ef806 */
[----:B------:R-:W-:Y:S01]  /*63e0*/  @P1 VIADD R4, R6, UR44 ;  /* 0x0000002c06041c36 */ /* 0x000fe20008000000 */
[----:B------:R-:W-:Y:S06]  /*63f0*/  @!P5 BRA `(.L_x_102) ;  /* 0x00000000000cd947 */ /* 0x000fec0003800000 */
[----:B------:R-:W-:Y:S04]  /*6400*/  SHF.L.U32 R8, R7, 0x1f, RZ ;  /* 0x0000001f07087819 */ /* 0x000fe800000006ff */
[----:B------:R-:W1:Y:S02]  /*6410*/  SYNCS.PHASECHK.TRANS64.TRYWAIT P2, [UR44+0x140], R8 ;  /* 0x00014008ff0075a7 */ /* 0x000e64000804112c */
[----:B-1----:R-:W-:Y:S05]  /*6420*/  @!P2 BRA `(.L_x_103) ;  /* 0x00000048005ca947 */ /* 0x002fea0003800000 */
.L_x_102:
[----:B------:R-:W-:Y:S05]  /*6430*/  BSYNC B0 ;  /* 0x0000000000007941 */ /* 0x000fea0003800000 */
.L_x_101:
[----:B------:R-:W2:Y:S01]  /*6440*/  LDL.LU R7, [R1+0x4] ;  /* 0x0000040001077983 */ /* 0x000ea20000300800 */
[----:B------:R-:W-:Y:S02]  /*6450*/  CS2R R166, SRZ ;  /* 0x0000000000a67805 */ /* 0x000fe4000001ff00 */
[----:B------:R-:W-:Y:S02]  /*6460*/  CS2R R164, SRZ ;  /* 0x0000000000a47805 */ /* 0x000fe4000001ff00 */
[----:B------:R-:W-:Y:S01]  /*6470*/  CS2R R174, SRZ ;  /* 0x0000000000ae7805 */ /* 0x000fe2000001ff00 */
[----:B------:R4:W2:Y:S01]  /*6480*/  @P1 LDS.128 R160, [R6+UR44+0x300] ;  /* 0x0003002c06a01984 */ /* 0x0008a20008000c00 */
        /* <DEDUP_REMOVED lines=8> */
[----:B------:R-:W-:Y:S01]  /*6510*/  CS2R R188, SRZ ;  /* 0x0000000000bc7805 */ /* 0x000fe2000001ff00 */
[C---:B-1----:R-:W-:Y:S01]  /*6520*/  @P1 VIADD R3, R4.reuse, 0x10 ;  /* 0x0000001004031836 */ /* 0x042fe20000000000 */
[----:B------:R-:W-:Y:S01]  /*6530*/  UIADD3 UR4, UPT, UPT, UR44, 0x148, URZ ;  /* 0x000001482c047890 */ /* 0x000fe2000fffe0ff */
[----:B------:R4:W1:Y:S01]  /*6540*/  @P1 LDS.128 R196, [R6+UR44+0x3300] ;  /* 0x0033002c06c41984 */ /* 0x0008620008000c00 */
[----:B------:R-:W-:Y:S02]  /*6550*/  @P0 VIADD R3, R4, 0xfffffff0 ;  /* 0xfffffff004030836 */ /* 0x000fe40000000000 */
[----:B------:R-:W-:Y:S01]  /*6560*/  UPRMT UR4, UR61, 0x654, UR4 ;  /* 0x000006543d047896 */ /* 0x000fe20008000004 */
[----:B------:R4:W1:Y:S04]  /*6570*/  @P1 LDS.128 R184, [R6+UR44+0x4300] ;  /* 0x0043002c06b81984 */ /* 0x0008680008000c00 */
[----:B------:R4:W1:Y:S04]  /*6580*/  @P1 LDS.128 R164, [R3+0x300] ;  /* 0x0003000003a41984 */ /* 0x0008680000000c00 */
[----:B------:R4:W1:Y:S04]  /*6590*/  @P1 LDS.128 R172, [R3+0x1300] ;  /* 0x0013000003ac1984 */ /* 0x0008680000000c00 */
[----:B------:R4:W1:Y:S04]  /*65a0*/  @P1 LDS.128 R180, [R3+0x2300] ;  /* 0x0023000003b41984 */ /* 0x0008680000000c00 */
[----:B------:R4:W1:Y:S04]  /*65b0*/  @P1 LDS.128 R192, [R3+0x3300] ;  /* 0x0033000003c01984 */ /* 0x0008680000000c00 */
[----:B------:R4:W1:Y:S01]  /*65c0*/  @P1 LDS.128 R188, [R3+0x4300] ;  /* 0x0043000003bc1984 */ /* 0x0008620000000c00 */
[----:B------:R-:W-:Y:S01]  /*65d0*/  @!PT LDS RZ, [RZ] ;  /* 0x00000000fffff984 */ /* 0x000fe20000000800 */
[----:B------:R-:W-:Y:S01]  /*65e0*/  @!PT LDS RZ, [RZ] ;  /* 0x00000000fffff984 */ /* 0x000fe20000000800 */
[----:B------:R-:W-:Y:S01]  /*65f0*/  @!PT LDS RZ, [RZ] ;  /* 0x00000000fffff984 */ /* 0x000fe20000000800 */
[----:B------:R-:W-:Y:S01]  /*6600*/  @!PT LDS RZ, [RZ] ;  /* 0x00000000fffff984 */ /* 0x000fe20000000800 */
[----:B------:R5:W-:Y:S06]  /*6610*/  MEMBAR.ALL.CTA ;  /* 0x0000000000007992 */ /* 0x000bec0000008000 */
[----:B-----5:R-:W5:Y:S02]  /*6620*/  FENCE.VIEW.ASYNC.S ;  /* 0x00000000000073c6 */ /* 0x020f640000000000 */
[----:B-----5:R-:W-:Y:S01]  /*6630*/  SYNCS.ARRIVE.TRANS64.RED.A1T0 RZ, [UR4], RZ ;  /* 0x000000ffffff79a7 */ /* 0x020fe20008100404 */
[----:B--2---:R-:W-:Y:S05]  /*6640*/  LOP3.LUT R7, R7, 0x1, RZ, 0x3c, !PT ;  /* 0x0000000107077812 */ /* 0x004fea00078e3cff */
[----:B-1----:R4:W-:Y:S02]  /*6650*/  STL [R1+0x4], R7 ;  /* 0x0000040701007387 */ /* 0x0029e40000100800 */
.L_x_100:
[----:B------:R-:W-:Y:S05]  /*6660*/  BSYNC B1 ;  /* 0x0000000000017941 */ /* 0x000fea0003800000 */
.L_x_99:
[----:B------:R-:W1:Y:S01]  /*6670*/  S2R R16, SR_TID.X ;  /* 0x0000000000107919 */ /* 0x000e620000002100 */
[----:B----4-:R-:W-:Y:S04]  /*6680*/  IMAD.U32 R3, RZ, RZ, UR43 ;  /* 0x0000002bff037e24 */ /* 0x010fe8000f8e00ff */
[----:B------:R-:W-:Y:S05]  /*6690*/  IMAD R153, R3, 0xa0, R2 ;  /* 0x000000a003997824 */ /* 0x000fea00078e0202 */
[----:B------:R-:W-:Y:S02]  /*66a0*/  SHF.R.U32.HI R7, RZ, 0x15, R153 ;  /* 0x00000015ff077819 */ /* 0x000fe40000011699 */
[----:B-1----:R-:W-:Y:S04]  /*66b0*/  SHF.R.U32.HI R16, RZ, 0x5, R16 ;  /* 0x00000005ff107819 */ /* 0x002fe80000011610 */
[----:B------:R-:W-:Y:S01]  /*66c0*/  LOP3.LUT P0, RZ, R7, 0x3, R16, 0x48, !PT ;  /* 0x0000000307ff7812 */ /* 0x000fe20007804810 */
[----:B------:R-:W-:Y:S01]  /*66d0*/  @!UPT UIADD3 URZ, UPT, UPT, URZ, URZ, URZ ;  /* 0x000000fffffff290 */ /* 0x000fe2000fffe0ff */
[----:B------:R-:W-:Y:S11]  /*66e0*/  @P4 BRA `(.L_x_104) ;  /* 0x0000000000084947 */ /* 0x000ff60003800000 */
[----:B------:R-:W1:Y:S02]  /*66f0*/  SYNCS.PHASECHK.TRANS64.TRYWAIT P1, [R0+URZ+0x180], R5 ;  /* 0x00018005000075a7 */ /* 0x000e6400080211ff */
[----:B-1----:R-:W-:Y:S05]  /*6700*/  @!P1 BRA `(.L_x_105) ;  /* 0x0000004400bc9947 */ /* 0x002fea0003800000 */
.L_x_104:
[----:B------:R-:W-:Y:S05]  /*6710*/  @!P0 BRA `(.L_x_106) ;  /* 0x0000000000408947 */ /* 0x000fea0003800000 */
[----:B------:R-:W1:Y:S01]  /*6720*/  LDCU.64 UR8, c[0x4][0x70] ;  /* 0x01000e00ff0877ac */ /* 0x000e620008000a00 */
[----:B------:R-:W-:Y:S01]  /*6730*/  MOV R15, 0x0 ;  /* 0x00000000000f7802 */ /* 0x000fe20000000f00 */
[----:B------:R-:W-:Y:S02]  /*6740*/  HFMA2 R12, -RZ, RZ, 0, 5.9604644775390625e-08 ;  /* 0x00000001ff0c7431 */ /* 0x000fe400000001ff */
[----:B------:R-:W-:Y:S02]  /*6750*/  IMAD.MOV.U32 R8, RZ, RZ, 0x192 ;  /* 0x00000192ff087424 */ /* 0x000fe400078e00ff */
[----:B------:R-:W-:Y:S01]  /*6760*/  IMAD.MOV.U32 R13, RZ, RZ, RZ ;  /* 0x000000ffff0d7224 */ /* 0x000fe200078e00ff */
[----:B------:R-:W2:Y:S01]  /*6770*/  LDCU.64 UR6, c[0x4][0x78] ;  /* 0x01000f00ff0677ac */ /* 0x000ea20008000a00 */
[----:B------:R-:W4:Y:S01]  /*6780*/  LDC.64 R14, c[0x4][R15] ;  /* 0x010000000f0e7b82 */ /* 0x000f220000000a00 */
[----:B------:R-:W5:Y:S01]  /*6790*/  LDCU.64 UR4, c[0x4][0x10] ;  /* 0x01000200ff0477ac */ /* 0x000f620008000a00 */
[----:B-1----:R-:W-:Y:S01]  /*67a0*/  MOV R5, UR9 ;  /* 0x0000000900057c02 */ /* 0x002fe20008000f00 */
[----:B------:R-:W-:Y:S01]  /*67b0*/  IMAD.U32 R4, RZ, RZ, UR8 ;  /* 0x00000008ff047e24 */ /* 0x000fe2000f8e00ff */
[----:B--2---:R-:W-:Y:S01]  /*67c0*/  MOV R7, UR7 ;  /* 0x0000000700077c02 */ /* 0x004fe20008000f00 */
[----:B------:R-:W-:Y:S01]  /*67d0*/  IMAD.U32 R6, RZ, RZ, UR6 ;  /* 0x00000006ff067e24 */ /* 0x000fe2000f8e00ff */
[----:B-----5:R-:W-:Y:S01]  /*67e0*/  MOV R11, UR5 ;  /* 0x00000005000b7c02 */ /* 0x020fe20008000f00 */
[----:B------:R-:W-:Y:S02]  /*67f0*/  IMAD.U32 R10, RZ, RZ, UR4 ;  /* 0x00000004ff0a7e24 */ /* 0x000fe4000f8e00ff */
[----:B------:R-:W-:Y:S07]  /*6800*/  LEPC R20, `(.L_x_106) ;  /* 0x000000001014794e */ /* 0x000fee0000000000 */
[----:B---34-:R-:W-:Y:S05]  /*6810*/  CALL.ABS.NOINC R14 ;  /* 0x000000000e007343 */ /* 0x018fea0003c00000 */
.L_x_106:
[----:B------:R-:W-:Y:S05]  /*6820*/  WARPSYNC.ALL ;  /* 0x0000000000007948 */ /* 0x000fea0003800000 */
[C---:B------:R-:W-:Y:S01]  /*6830*/  R2UR UR4, R153.reuse ;  /* 0x00000000990472ca */ /* 0x040fe200000e0000 */
[----:B------:R-:W-:Y:S05]  /*6840*/  VIADD R3, R153, 0x20 ;  /* 0x0000002099037836 */ /* 0x000fea0000000000 */
[----:B------:R-:W-:Y:S04]  /*6850*/  SHF.R.U32.HI R3, RZ, 0x15, R3 ;  /* 0x00000015ff037819 */ /* 0x000fe80000011603 */
[----:B------:R-:W-:Y:S03]  /*6860*/  LOP3.LUT P0, RZ, R3, 0x3, R16, 0x48, !PT ;  /* 0x0000000303ff7812 */ /* 0x000fe60007804810 */
[----:B------:R-:W2:Y:S10]  /*6870*/  LDTM.x32 R120, tmem[UR4] ;  /* 0x00000004007879ee */ /* 0x000eb400082c0000 */
[----:B--2---:R-:W-:Y:S05]  /*6880*/  @!P0 BRA `(.L_x_107) ;  /* 0x0000000000408947 */ /* 0x004fea0003800000 */
        /* <DEDUP_REMOVED lines=16> */
.L_x_107:
[----:B------:R-:W-:Y:S05]  /*6990*/  WARPSYNC.ALL ;  /* 0x0000000000007948 */ /* 0x000fea0003800000 */
[C---:B------:R-:W-:Y:S01]  /*69a0*/  R2UR UR4, R153.reuse ;  /* 0x00000000990472ca */ /* 0x040fe200000e0000 */
[----:B------:R-:W-:Y:S05]  /*69b0*/  VIADD R3, R153, 0x40 ;  /* 0x0000004099037836 */ /* 0x000fea0000000000 */
[----:B------:R-:W-:Y:S04]  /*69c0*/  SHF.R.U32.HI R3, RZ, 0x15, R3 ;  /* 0x00000015ff037819 */ /* 0x000fe80000011603 */
[----:B------:R-:W-:Y:S03]  /*69d0*/  LOP3.LUT P0, RZ, R3, 0x3, R16, 0x48, !PT ;  /* 0x0000000303ff7812 */ /* 0x000fe60007804810 */
[----:B------:R-:W2:Y:S10]  /*69e0*/  LDTM.x32 R88, tmem[UR4+0x20] ;  /* 0x00002004005879ee */ /* 0x000eb400082c0000 */
        /* <DEDUP_REMOVED lines=17> */
.L_x_108:
        /* <DEDUP_REMOVED lines=23> */
.L_x_109:
        /* <DEDUP_REMOVED lines=23> */
.L_x_110:
[----:B-1----:R-:W1:Y:S01]  /*6de0*/  S2R R0, SR_TID.X ;  /* 0x0000000000007919 */ /* 0x002e620000002100 */
[----:B------:R-:W-:Y:S05]  /*6df0*/  WARPSYNC.ALL ;  /* 0x0000000000007948 */ /* 0x000fea0003800000 */
[----:B-1----:R-:W-:Y:S02]  /*6e00*/  LOP3.LUT P1, RZ, R0, 0x60, RZ, 0xc0, !PT ;  /* 0x0000006000ff7812 */ /* 0x002fe4000782c0ff */
[----:B------:R-:W-:Y:S01]  /*6e10*/  SHF.L.U32 R156, R160, 0x10, RZ ;  /* 0x00000010a09c7819 */ /* 0x000fe200000006ff */
[----:B---3--:R-:W-:Y:S01]  /*6e20*/  IMAD R106, R152, R106, RZ ;  /* 0x0000006a986a7224 */ /* 0x008fe200078e02ff */
[----:B------:R-:W-:Y:S01]  /*6e30*/  PRMT R155, R160, 0x8880, RZ ;  /* 0x00008880a09b7816 */ /* 0x000fe200000000ff */
[----:B------:R-:W-:Y:S01]  /*6e40*/  IMAD R107, R152, R107, RZ ;  /* 0x0000006b986b7224 */ /* 0x000fe200078e02ff */
[----:B------:R-:W-:Y:S01]  /*6e50*/  SHF.L.U32 R157, R160, 0x8, RZ ;  /* 0x00000008a09d7819 */ /* 0x000fe200000006ff */
[C---:B------:R-:W-:Y:S01]  /*6e60*/  IMAD R104, R152.reuse, R104, RZ ;  /* 0x0000006898687224 */ /* 0x040fe200078e02ff */
[----:B------:R-:W-:Y:S01]  /*6e70*/  SHF.R.S32.HI R158, RZ, 0x18, R160 ;  /* 0x00000018ff9e7819 */ /* 0x000fe200000114a0 */
[----:B------:R-:W-:Y:S01]  /*6e80*/  IMAD R105, R152, R105, RZ ;  /* 0x0000006998697224 */ /* 0x000fe200078e02ff */
[C---:B------:R-:W-:Y:S01]  /*6e90*/  PRMT R210, R161.reuse, 0x8880, RZ ;  /* 0x00008880a1d27816 */ /* 0x040fe200000000ff */
[----:B------:R1:W-:Y:S01]  /*6ea0*/  STL.64 [R1+0x10], R106 ;  /* 0x0000106a01007387 */ /* 0x0003e20000100a00 */
[C---:B------:R-:W-:Y:S01]  /*6eb0*/  SHF.L.U32 R206, R161.reuse, 0x8, RZ ;  /* 0x00000008a1ce7819 */ /* 0x040fe200000006ff */
[----:B------:R-:W-:Y:S01]  /*6ec0*/  IMAD.U32 R208, R161, 0x10000, RZ ;  /* 0x00010000a1d07824 */ /* 0x000fe200078e00ff */
[----:B------:R-:W-:Y:S01]  /*6ed0*/  SHF.R.S32.HI R159, RZ, 0x18, R161 ;  /* 0x00000018ff9f7819 */ /* 0x000fe200000114a1 */
[C---:B------:R-:W-:Y:S01]  /*6ee0*/  IMAD.SHL.U32 R250, R162.reuse, 0x100, RZ ;  /* 0x00000100a2fa7824 */ /* 0x040fe200078e00ff */
[----:B------:R-:W-:Y:S01]  /*6ef0*/  PRMT R161, R162, 0x8880, RZ ;  /* 0x00008880a2a17816 */ /* 0x000fe200000000ff */
[----:B------:R-:W-:Y:S01]  /*6f00*/  IMAD R0, R152, R120, RZ ;  /* 0x0000007898007224 */ /* 0x000fe200078e02ff */
[----:B------:R-:W-:Y:S01]  /*6f10*/  SHF.L.U32 R251, R162, 0x10, RZ ;  /* 0x00000010a2fb7819 */ /* 0x000fe200000006ff */
[C---:B------:R-:W-:Y:S01]  /*6f20*/  IMAD R3, R152.reuse, R121, RZ ;  /* 0x0000007998037224 */ /* 0x040fe200078e02ff */
[----:B------:R-:W-:Y:S01]  /*6f30*/  SHF.R.S32.HI R160, RZ, 0x18, R162 ;  /* 0x00000018ffa07819 */ /* 0x000fe200000114a2 */
[C---:B------:R-:W-:Y:S01]  /*6f40*/  IMAD R4, R152.reuse, R122, RZ ;  /* 0x0000007a98047224 */ /* 0x040fe200078e02ff */
[C---:B------:R-:W-:Y:S01]  /*6f50*/  PRMT R248, R163.reuse, 0x8880, RZ ;  /* 0x00008880a3f87816 */ /* 0x040fe200000000ff */
[C---:B------:R-:W-:Y:S01]  /*6f60*/  IMAD R120, R152.reuse, R142, RZ ;  /* 0x0000008e98787224 */ /* 0x040fe200078e02ff */
[C---:B------:R-:W-:Y:S01]  /*6f70*/  SHF.L.U32 R242, R163.reuse, 0x10, RZ ;  /* 0x00000010a3f27819 */ /* 0x040fe200000006ff */
[C---:B------:R-:W-:Y:S01]  /*6f80*/  IMAD R121, R152.reuse, R143, RZ ;  /* 0x0000008f98797224 */ /* 0x040fe200078e02ff */
[----:B------:R-:W-:Y:S01]  /*6f90*/  SHF.L.U32 R241, R163, 0x8, RZ ;  /* 0x00000008a3f17819 */ /* 0x000fe200000006ff */
[C---:B------:R-:W-:Y:S01]  /*6fa0*/  IMAD R122, R152.reuse, R144, RZ ;  /* 0x00000090987a7224 */ /* 0x040fe200078e02ff */
[----:B------:R-:W-:Y:S01]  /*6fb0*/  SHF.R.S32.HI R162, RZ, 0x18, R163 ;  /* 0x00000018ffa27819 */ /* 0x000fe200000114a3 */
[----:B------:R-:W-:Y:S01]  /*6fc0*/  IMAD R9, R152, R127, RZ ;  /* 0x0000007f98097224 */ /* 0x000fe200078e02ff */
[C---:B------:R-:W-:Y:S01]  /*6fd0*/  PRMT R144, R164.reuse, 0x8880, RZ ;  /* 0x00008880a4907816 */ /* 0x040fe200000000ff */
[C---:B------:R-:W-:Y:S01]  /*6fe0*/  IMAD.U32 R143, R164.reuse, 0x10000, RZ ;  /* 0x00010000a48f7824 */ /* 0x040fe200078e00ff */
[----:B------:R-:W-:Y:S01]  /*6ff0*/  SHF.L.U32 R142, R164, 0x8, RZ ;  /* 0x00000008a48e7819 */ /* 0x000fe200000006ff */
[C---:B------:R-:W-:Y:S01]  /*7000*/  IMAD R6, R152.reuse, R124, RZ ;  /* 0x0000007c98067224 */ /* 0x040fe200078e02ff */
[----:B------:R-:W-:Y:S01]  /*7010*/  SHF.R.S32.HI R163, RZ, 0x18, R164 ;  /* 0x00000018ffa37819 */ /* 0x000fe200000114a4 */
[C---:B------:R-:W-:Y:S01]  /*7020*/  IMAD R19, R152.reuse, R137, RZ ;  /* 0x0000008998137224 */ /* 0x040fe200078e02ff */
[----:B------:R-:W-:Y:S01]  /*7030*/  SHF.R.S32.HI R156, RZ, 0x18, R156 ;  /* 0x00000018ff9c7819 */ /* 0x000fe2000001149c */
[C---:B------:R-:W-:Y:S01]  /*7040*/  IMAD R127, R152.reuse, R149, RZ ;  /* 0x00000095987f7224 */ /* 0x040fe200078e02ff */
[C---:B------:R-:W-:Y:S01]  /*7050*/  PRMT R252, R165.reuse, 0x8880, RZ ;  /* 0x00008880a5fc7816 */ /* 0x040fe200000000ff */
[C---:B------:R-:W-:Y:S01]  /*7060*/  IMAD.SHL.U32 R247, R165.reuse, 0x100, RZ ;  /* 0x00000100a5f77824 */ /* 0x040fe200078e00ff */
[----:B------:R-:W-:Y:S01]  /*7070*/  SHF.L.U32 R249, R165, 0x10, RZ ;  /* 0x00000010a5f97819 */ /* 0x000fe200000006ff */
[C---:B------:R-:W-:Y:S01]  /*7080*/  IMAD R5, R152.reuse, R123, RZ ;  /* 0x0000007b98057224 */ /* 0x040fe200078e02ff */
[----:B------:R-:W-:Y:S01]  /*7090*/  SHF.R.S32.HI R164, RZ, 0x18, R165 ;  /* 0x00000018ffa47819 */ /* 0x000fe200000114a5 */
[----:B------:R-:W-:Y:S01]  /*70a0*/  IMAD R7, R152, R125, RZ ;  /* 0x0000007d98077224 */ /* 0x000fe200078e02ff */
[----:B------:R-:W-:Y:S01]  /*70b0*/  PRMT R149, R166, 0x8880, RZ ;  /* 0x00008880a6957816 */ /* 0x000fe200000000ff */
[----:B------:R-:W-:Y:S01]  /*70c0*/  IMAD R13, R152, R131, RZ ;  /* 0x00000083980d7224 */ /* 0x000fe200078e02ff */
[----:B------:R-:W-:Y:S01]  /*70d0*/  SHF.L.U32 R218, R166, 0x10, RZ ;  /* 0x00000010a6da7819 */ /* 0x000fe200000006ff */
[----:B------:R-:W-:Y:S01]  /*70e0*/  IMAD R14, R152, R132, RZ ;  /* 0x00000084980e7224 */ /* 0x000fe200078e02ff */
[----:B------:R-:W-:Y:S01]  /*70f0*/  SHF.L.U32 R137, R166, 0x8, RZ ;  /* 0x00000008a6897819 */ /* 0x000fe200000006ff */
[C---:B------:R-:W-:Y:S01]  /*7100*/  IMAD R124, R152.reuse, R146, RZ ;  /* 0x00000092987c7224 */ /* 0x040fe200078e02ff */
[----:B------:R-:W-:Y:S01]  /*7110*/  SHF.R.S32.HI R165, RZ, 0x18, R166 ;  /* 0x00000018ffa57819 */ /* 0x000fe200000114a6 */
[C---:B------:R-:W-:Y:S01]  /*7120*/  IMAD R10, R152.reuse, R128, RZ ;  /* 0x00000080980a7224 */ /* 0x040fe200078e02ff */
[----:B------:R-:W-:Y:S01]  /*7130*/  SHF.R.S32.HI R157, RZ, 0x18, R157 ;  /* 0x00000018ff9d7819 */ /* 0x000fe2000001149d */
[C---:B------:R-:W-:Y:S01]  /*7140*/  IMAD R123, R152.reuse, R145, RZ ;  /* 0x00000091987b7224 */ /* 0x040fe200078e02ff */
[C---:B------:R-:W-:Y:S01]  /*7150*/  PRMT R131, R167.reuse, 0x8880, RZ ;  /* 0x00008880a7837816 */ /* 0x040fe200000000ff */
[----:B------:R-:W-:Y:S01]  /*7160*/  IMAD R125, R152, R147, RZ ;  /* 0x00000093987d7224 */ /* 0x000fe200078e02ff */
[C---:B------:R-:W-:Y:S01]  /*7170*/  SHF.L.U32 R132, R167.reuse, 0x8, RZ ;  /* 0x00000008a7847819 */ /* 0x040fe200000006ff */
[----:B------:R-:W-:Y:S01]  /*7180*/  IMAD.U32 R146, R167, 0x10000, RZ ;  /* 0x00010000a7927824 */ /* 0x000fe200078e00ff */
[----:B------:R-:W-:Y:S01]  /*7190*/  SHF.R.S32.HI R166, RZ, 0x18, R167 ;  /* 0x00000018ffa67819 */ /* 0x000fe200000114a7 */
[----:B------:R-:W-:Y:S01]  /*71a0*/  IMAD R0, R155, R154, R0 ;  /* 0x0000009a9b007224 */ /* 0x000fe200078e0200 */
[----:B------:R-:W-:Y:S01]  /*71b0*/  PRMT R224, R168, 0x8880, RZ ;  /* 0x00008880a8e07816 */ /* 0x000fe200000000ff */
[----:B------:R-:W-:Y:S01]  /*71c0*/  IMAD R128, R152, R150, RZ ;  /* 0x0000009698807224 */ /* 0x000fe200078e02ff */
[C---:B------:R-:W-:Y:S01]  /*71d0*/  SHF.L.U32 R147, R168.reuse, 0x10, RZ ;  /* 0x00000010a8937819 */ /* 0x040fe200000006ff */
[----:B------:R-:W-:Y:S01]  /*71e0*/  IMAD.SHL.U32 R145, R168, 0x100, RZ ;  /* 0x00000100a8917824 */ /* 0x000fe200078e00ff */
[----:B------:R-:W-:Y:S01]  /*71f0*/  SHF.R.S32.HI R167, RZ, 0x18, R168 ;  /* 0x00000018ffa77819 */ /* 0x000fe200000114a8 */
[C---:B------:R-:W-:Y:S01]  /*7200*/  IMAD R8, R152.reuse, R126, RZ ;  /* 0x0000007e98087224 */ /* 0x040fe200078e02ff */
[C---:B------:R-:W-:Y:S01]  /*7210*/  PRMT R150, R169.reuse, 0x8880, RZ ;  /* 0x00008880a9967816 */ /* 0x040fe200000000ff */
[C---:B------:R-:W-:Y:S01]  /*7220*/  IMAD R11, R152.reuse, R129, RZ ;  /* 0x00000081980b7224 */ /* 0x040fe200078e02ff */
[C---:B------:R-:W-:Y:S01]  /*7230*/  SHF.L.U32 R228, R169.reuse, 0x10, RZ ;  /* 0x00000010a9e47819 */ /* 0x040fe200000006ff */
[----:B------:R-:W-:Y:S01]  /*7240*/  IMAD R12, R152, R130, RZ ;  /* 0x00000082980c7224 */ /* 0x000fe200078e02ff */
[----:B------:R-:W-:Y:S01]  /*7250*/  SHF.L.U32 R226, R169, 0x8, RZ ;  /* 0x00000008a9e27819 */ /* 0x000fe200000006ff */
[----:B------:R-:W-:Y:S01]  /*7260*/  IMAD R3, R156, R154, R3 ;  /* 0x0000009a9c037224 */ /* 0x000fe200078e0203 */
[----:B------:R-:W-:Y:S01]  /*7270*/  SHF.R.S32.HI R168, RZ, 0x18, R169 ;  /* 0x00000018ffa87819 */ /* 0x000fe200000114a9 */
[C---:B------:R-:W-:Y:S01]  /*7280*/  IMAD R126, R152.reuse, R148, RZ ;  /* 0x00000094987e7224 */ /* 0x040fe200078e02ff */
[----:B------:R-:W-:Y:S01]  /*7290*/  R2UR UR4, R153 ;  /* 0x00000000990472ca */ /* 0x000fe200000e0000 */
[----:B------:R-:W-:Y:S01]  /*72a0*/  IMAD R129, R152, R151, RZ ;  /* 0x0000009798817224 */ /* 0x000fe200078e02ff */
[C---:B------:R-:W-:Y:S01]  /*72b0*/  PRMT R212, R170.reuse, 0x8880, RZ ;  /* 0x00008880aad47816 */ /* 0x040fe200000000ff */
[C---:B------:R-:W-:Y:S01]  /*72c0*/  IMAD.U32 R215, R170.reuse, 0x10000, RZ ;  /* 0x00010000aad77824 */ /* 0x040fe200078e00ff */
[----:B------:R-:W-:Y:S01]  /*72d0*/  SHF.L.U32 R130, R170, 0x8, RZ ;  /* 0x00000008aa827819 */ /* 0x000fe200000006ff */
[----:B------:R-:W-:Y:S01]  /*72e0*/  IMAD R4, R157, R154, R4 ;  /* 0x0000009a9d047224 */ /* 0x000fe200078e0204 */
[----:B------:R-:W-:Y:S01]  /*72f0*/  SHF.R.S32.HI R169, RZ, 0x18, R170 ;  /* 0x00000018ffa97819 */ /* 0x000fe200000114aa */
[----:B------:R-:W-:Y:S01]  /*7300*/  IMAD.U32 R245, R172, 0x10000, RZ ;  /* 0x00010000acf57824 */ /* 0x000fe200078e00ff */
[----:B------:R-:W-:Y:S01]  /*7310*/  MOV R155, R210 ;  /* 0x000000d2009b7202 */ /* 0x000fe20000000f00 */
[-C--:B------:R-:W-:Y:S01]  /*7320*/  IMAD R5, R158, R154.reuse, R5 ;  /* 0x0000009a9e057224 */ /* 0x080fe200078e0205 */
[C---:B------:R-:W-:Y:S01]  /*7330*/  PRMT R148, R171.reuse, 0x8880, RZ ;  /* 0x00008880ab947816 */ /* 0x040fe200000000ff */
[----:B------:R-:W-:Y:S01]  /*7340*/  IMAD.U32 R237, R174, 0x10000, RZ ;  /* 0x00010000aeed7824 */ /* 0x000fe200078e00ff */
[----:B------:R-:W-:Y:S01]  /*7350*/  SHF.L.U32 R153, R171, 0x10, RZ ;  /* 0x00000010ab997819 */ /* 0x000fe200000006ff */
[-C--:B------:R-:W-:Y:S01]  /*7360*/  IMAD R6, R155, R154.reuse, R6 ;  /* 0x0000009a9b067224 */ /* 0x080fe200078e0206 */
[----:B------:R-:W-:Y:S01]  /*7370*/  SHF.L.U32 R151, R171, 0x8, RZ ;  /* 0x00000008ab977819 */ /* 0x000fe200000006ff */
[----:B------:R-:W-:Y:S01]  /*7380*/  IMAD.U32 R222, R176, 0x10000, RZ ;  /* 0x00010000b0de7824 */ /* 0x000fe200078e00ff */
[----:B------:R-:W-:Y:S01]  /*7390*/  SHF.R.S32.HI R170, RZ, 0x18, R171 ;  /* 0x00000018ffaa7819 */ /* 0x000fe200000114ab */
[----:B------:R-:W-:Y:S01]  /*73a0*/  IMAD.U32 R204, R178, 0x10000, RZ ;  /* 0x00010000b2cc7824 */ /* 0x000fe200078e00ff */
[----:B------:R-:W-:Y:S01]  /*73b0*/  PRMT R246, R172, 0x8880, RZ ;  /* 0x00008880acf67816 */ /* 0x000fe200000000ff */
[----:B------:R-:W-:Y:S01]  /*73c0*/  IMAD.U32 R232, R180, 0x10000, RZ ;  /* 0x00010000b4e87824 */ /* 0x000fe200078e00ff */
[----:B------:R-:W-:Y:S01]  /*73d0*/  SHF.L.U32 R244, R172, 0x8, RZ ;  /* 0x00000008acf47819 */ /* 0x000fe200000006ff */
[----:B------:R-:W-:Y:S01]  /*73e0*/  IMAD.U32 R216, R182, 0x10000, RZ ;  /* 0x00010000b6d87824 */ /* 0x000fe200078e00ff */
[----:B------:R-:W-:Y:S01]  /*73f0*/  SHF.R.S32.HI R171, RZ, 0x18, R172 ;  /* 0x00000018ffab7819 */ /* 0x000fe200000114ac */
[----:B------:R-:W-:Y:S01]  /*7400*/  IMAD R15, R152, R133, RZ ;  /* 0x00000085980f7224 */ /* 0x000fe200078e02ff */
[----:B------:R-:W-:Y:S01]  /*7410*/  SHF.R.S32.HI R156, RZ, 0x18, R208 ;  /* 0x00000018ff9c7819 */ /* 0x000fe200000114d0 */
[----:B------:R-:W-:Y:S01]  /*7420*/  IMAD.U32 R208, R198, 0x10000, RZ ;  /* 0x00010000c6d07824 */ /* 0x000fe200078e00ff */
[C---:B------:R-:W-:Y:S01]  /*7430*/  PRMT R243, R173.reuse, 0x8880, RZ ;  /* 0x00008880adf37816 */ /* 0x040fe200000000ff */
[----:B------:R-:W-:Y:S01]  /*7440*/  IMAD R133, R152, R27, RZ ;  /* 0x0000001b98857224 */ /* 0x000fe200078e02ff */
[C---:B------:R-:W-:Y:S01]  /*7450*/  SHF.L.U32 R240, R173.reuse, 0x10, RZ ;  /* 0x00000010adf07819 */ /* 0x040fe200000006ff */
[----:B------:R-:W-:Y:S01]  /*7460*/  IMAD R7, R156, R154, R7 ;  /* 0x0000009a9c077224 */ /* 0x000fe200078e0207 */
[----:B------:R-:W-:Y:S01]  /*7470*/  SHF.L.U32 R239, R173, 0x8, RZ ;  /* 0x00000008adef7819 */ /* 0x000fe200000006ff */
[----:B------:R-:W-:Y:S01]  /*7480*/  IMAD.MOV.U32 R27, RZ, RZ, R248 ;  /* 0x000000ffff1b7224 */ /* 0x000fe200078e00f8 */
[----:B------:R-:W-:Y:S01]  /*7490*/  SHF.R.S32.HI R172, RZ, 0x18, R173 ;  /* 0x00000018ffac7819 */ /* 0x000fe200000114ad */
[----:B------:R-:W-:Y:S01]  /*74a0*/  IMAD R17, R152, R135, RZ ;  /* 0x0000008798117224 */ /* 0x000fe200078e02ff */
[----:B------:R-:W-:Y:S01]  /*74b0*/  PRMT R238, R174, 0x8880, RZ ;  /* 0x00008880aeee7816 */ /* 0x000fe200000000ff */
        /* <DEDUP_REMOVED lines=9> */
[----:B------:R-:W-:Y:S01]  /*7550*/  SHF.L.U32 R233, R175, 0x10, RZ ;  /* 0x00000010afe97819 */ /* 0x000fe200000006ff */
[-C--:B------:R-:W-:Y:S01]  /*7560*/  IMAD R8, R157, R154.reuse, R8 ;  /* 0x0000009a9d087224 */ /* 0x080fe200078e0208 */
[----:B------:R-:W-:Y:S01]  /*7570*/  SHF.L.U32 R231, R175, 0x8, RZ ;  /* 0x00000008afe77819 */ /* 0x000fe200000006ff */
[-C--:B------:R-:W-:Y:S01]  /*7580*/  IMAD R9, R159, R154.reuse, R9 ;  /* 0x0000009a9f097224 */ /* 0x080fe200078e0209 */
[----:B------:R-:W-:Y:S01]  /*7590*/  SHF.R.S32.HI R174, RZ, 0x18, R175 ;  /* 0x00000018ffae7819 */ /* 0x000fe200000114af */
[----:B------:R-:W-:Y:S01]  /*75a0*/  IMAD R10, R161, R154, R10 ;  /* 0x0000009aa10a7224 */ /* 0x000fe200078e020a */
        /* <DEDUP_REMOVED lines=11> */
[----:B------:R-:W-:Y:S01]  /*7660*/  IMAD R140, R152, R34, RZ ;  /* 0x00000022988c7224 */ /* 0x000fe200078e02ff */
[----:B------:R-:W-:Y:S01]  /*7670*/  SHF.R.S32.HI R176, RZ, 0x18, R177 ;  /* 0x00000018ffb07819 */ /* 0x000fe200000114b1 */
[----:B------:R-:W-:Y:S01]  /*7680*/  IMAD.MOV.U32 R35, RZ, RZ, R150 ;  /* 0x000000ffff237224 */ /* 0x000fe200078e0096 */
        /* <DEDUP_REMOVED lines=35> */
[----:B------:R-:W-:Y:S01]  /*78c0*/  IMAD R103, R152, R103, RZ ;  /* 0x0000006798677224 */ /* 0x000fe200078e02ff */
[C---:B------:R-:W-:Y:S01]  /*78d0*/  SHF.L.U32 R209, R183.reuse, 0x10, RZ ;  /* 0x00000010b7d17819 */ /* 0x040fe200000006ff */
[----:B------:R-:W-:Y:S01]  /*78e0*/  IMAD.SHL.U32 R248, R194, 0x100, RZ ;  /* 0x00000100c2f87824 */ /* 0x000fe200078e00ff */
[----:B------:R-:W-:Y:S01]  /*78f0*/  SHF.L.U32 R207, R183, 0x8, RZ ;  /* 0x00000008b7cf7819 */ /* 0x000fe200000006ff */
[C---:B------:R-:W-:Y:S01]  /*7900*/  IMAD R108, R152.reuse, R108, RZ ;  /* 0x0000006c986c7224 */ /* 0x040fe200078e02ff */
[----:B------:R-:W-:Y:S01]  /*7910*/  SHF.R.S32.HI R182, RZ, 0x18, R183 ;  /* 0x00000018ffb67819 */ /* 0x000fe200000114b7 */
[----:B------:R-:W-:Y:S01]  /*7920*/  IMAD.MOV.U32 R183, RZ, RZ, R131 ;  /* 0x000000ffffb77224 */ /* 0x000fe200078e0083 */
[----:B-1----:R-:W-:Y:S01]  /*7930*/  MOV R106, R228 ;  /* 0x000000e4006a7202 */ /* 0x002fe20000000f00 */
[----:B------:R-:W-:Y:S01]  /*7940*/  IMAD R131, R152, R25, RZ ;  /* 0x0000001998837224 */ /* 0x000fe200078e02ff */
[----:B------:R-:W-:Y:S01]  /*7950*/  MOV R107, R226 ;  /* 0x000000e2006b7202 */ /* 0x000fe20000000f00 */
[----:B------:R-:W-:Y:S01]  /*7960*/  IMAD.U32 R226, R196, 0x10000, RZ ;  /* 0x00010000c4e27824 */ /* 0x000fe200078e00ff */
[----:B------:R-:W-:Y:S01]  /*7970*/  MOV R159, R215 ;  /* 0x000000d7009f7202 */ /* 0x000fe20000000f00 */
[C---:B------:R-:W-:Y:S01]  /*7980*/  IMAD R109, R152.reuse, R109, RZ ;  /* 0x0000006d986d7224 */ /* 0x040fe200078e02ff */
[----:B------:R-:W-:Y:S01]  /*7990*/  MOV R161, R212 ;  /* 0x000000d400a17202 */ /* 0x000fe20000000f00 */
[----:B------:R-:W-:Y:S01]  /*79a0*/  IMAD R110, R152, R110, RZ ;  /* 0x0000006e986e7224 */ /* 0x000fe200078e02ff */
[----:B------:R-:W-:Y:S01]  /*79b0*/  PRMT R228, R196, 0x8880, RZ ;  /* 0x00008880c4e47816 */ /* 0x000fe200000000ff */
[----:B------:R-:W-:Y:S01]  /*79c0*/  IMAD.MOV.U32 R32, RZ, RZ, R159 ;  /* 0x000000ffff207224 */ /* 0x000fe200078e009f */
[----:B------:R-:W-:Y:S01]  /*79d0*/  SHF.R.S32.HI R155, RZ, 0x18, R196 ;  /* 0x00000018ff9b7819 */ /* 0x000fe200000114c4 */
        /* <DEDUP_REMOVED lines=13> */
[----:B------:R-:W-:Y:S01]  /*7ab0*/  PRMT R198, R199, 0x8880, RZ ;  /* 0x00008880c7c67816 */ /* 0x000fe200000000ff */
[C---:B------:R-:W-:Y:S01]  /*7ac0*/  IMAD R118, R152.reuse, R118, RZ ;  /* 0x0000007698767224 */ /* 0x040fe200078e02ff */
[----:B------:R-:W-:Y:S01]  /*7ad0*/  SHF.R.S32.HI R158, RZ, 0x18, R199 ;  /* 0x00000018ff9e7819 */ /* 0x000fe200000114c7 */
[C---:B------:R-:W-:Y:S01]  /*7ae0*/  IMAD R119, R152.reuse, R119, RZ ;  /* 0x0000007798777224 */ /* 0x040fe200078e02ff */
[----:B------:R-:W-:Y:S01]  /*7af0*/  MOV R25, R132 ;  /* 0x0000008400197202 */ /* 0x000fe20000000f00 */
[C---:B------:R-:W-:Y:S01]  /*7b00*/  IMAD R132, R152.reuse, R26, RZ ;  /* 0x0000001a98847224 */ /* 0x040fe200078e02ff */
[----:B------:R-:W-:Y:S01]  /*7b10*/  SHF.R.S32.HI R29, RZ, 0x18, R241 ;  /* 0x00000018ff1d7819 */ /* 0x000fe200000114f1 */
[C---:B------:R-:W-:Y:S01]  /*7b20*/  IMAD R56, R152.reuse, R56, RZ ;  /* 0x0000003898387224 */ /* 0x040fe200078e02ff */
[----:B------:R-:W-:Y:S01]  /*7b30*/  I2IP.S8.S32.SAT R26, R5, R4, RZ ;  /* 0x00000004051a7239 */ /* 0x000fe200000014ff */
[C---:B------:R-:W-:Y:S01]  /*7b40*/  IMAD R57, R152.reuse, R57, RZ ;  /* 0x0000003998397224 */ /* 0x040fe200078e02ff */
[----:B------:R-:W-:Y:S01]  /*7b50*/  MOV R30, R137 ;  /* 0x00000089001e7202 */ /* 0x000fe20000000f00 */
[C---:B------:R-:W-:Y:S01]  /*7b60*/  IMAD R137, R152.reuse, R31, RZ ;  /* 0x0000001f98897224 */ /* 0x040fe200078e02ff */
[----:B------:R-:W-:Y:S01]  /*7b70*/  I2IP.S8.S32.SAT R28, R9, R8, RZ ;  /* 0x00000008091c7239 */ /* 0x000fe200000014ff */
[C---:B------:R-:W-:Y:S01]  /*7b80*/  IMAD R58, R152.reuse, R58, RZ ;  /* 0x0000003a983a7224 */ /* 0x040fe200078e02ff */
[----:B------:R-:W-:Y:S01]  /*7b90*/  MOV R8, R149 ;  /* 0x0000009500087202 */ /* 0x000fe20000000f00 */
        /* <DEDUP_REMOVED lines=8> */
[----:B------:R-:W-:Y:S01]  /*7c20*/  IMAD R63, R152, R63, RZ ;  /* 0x0000003f983f7224 */ /* 0x000fe200078e02ff */
[----:B------:R-:W-:Y:S01]  /*7c30*/  MOV R30, R148 ;  /* 0x00000094001e7202 */ /* 0x000fe20000000f00 */
[----:B------:R-:W-:Y:S01]  /*7c40*/  IMAD.SHL.U32 R148, R192, 0x100, RZ ;  /* 0x00000100c0947824 */ /* 0x000fe200078e00ff */
[----:B------:R-:W-:Y:S01]  /*7c50*/  SHF.R.S32.HI R161, RZ, 0x18, R194 ;  /* 0x00000018ffa17819 */ /* 0x000fe200000114c2 */
[C---:B------:R-:W-:Y:S01]  /*7c60*/  IMAD R64, R152.reuse, R64, RZ ;  /* 0x0000004098407224 */ /* 0x040fe200078e02ff */
[----:B------:R-:W-:Y:S01]  /*7c70*/  SHF.L.U32 R145, R193, 0x10, RZ ;  /* 0x00000010c1917819 */ /* 0x000fe200000006ff */
        /* <DEDUP_REMOVED lines=9> */
[----:B------:R1:W-:Y:S01]  /*7d10*/  STL.64 [R1+0x8], R104 ;  /* 0x0000086801007387 */ /* 0x0003e20000100a00 */
[----:B------:R-:W2:Y:S01]  /*7d20*/  S2UR UR6, SR_CgaCtaId ;  /* 0x00000000000679c3 */ /* 0x000ea20000008800 */
[C---:B------:R-:W-:Y:S01]  /*7d30*/  IMAD R70, R152.reuse, R70, RZ ;  /* 0x0000004698467224 */ /* 0x040fe200078e02ff */
[----:B------:R-:W-:Y:S01]  /*7d40*/  BSSY.RECONVERGENT B0, `(.L_x_111) ;  /* 0x000021e000007945 */ /* 0x000fe20003800200 */
[C---:B------:R-:W-:Y:S02]  /*7d50*/  IMAD R72, R152.reuse, R72, RZ ;  /* 0x0000004898487224 */ /* 0x040fe400078e02ff */
        /* <DEDUP_REMOVED lines=10> */
[----:B------:R-:W-:Y:S01]  /*7e00*/  IMAD R41, R152, R41, RZ ;  /* 0x0000002998297224 */ /* 0x000fe200078e02ff */
[----:B-1----:R-:W-:Y:S01]  /*7e10*/  MOV R105, R224 ;  /* 0x000000e000697202 */ /* 0x002fe20000000f00 */
[----:B------:R-:W-:Y:S01]  /*7e20*/  IMAD.MOV.U32 R104, RZ, RZ, R218 ;  /* 0x000000ffff687224 */ /* 0x000fe200078e00da */
[----:B------:R-:W-:Y:S01]  /*7e30*/  SHF.L.U32 R224, R196, 0x8, RZ ;  /* 0x00000008c4e07819 */ /* 0x000fe200000006ff */
[C---:B------:R-:W-:Y:S01]  /*7e40*/  IMAD R44, R152.reuse, R44, RZ ;  /* 0x0000002c982c7224 */ /* 0x040fe200078e02ff */
[----:B------:R-:W-:Y:S01]  /*7e50*/  PRMT R218, R197, 0x8880, RZ ;  /* 0x00008880c5da7816 */ /* 0x000fe200000000ff */
[C---:B------:R-:W-:Y:S01]  /*7e60*/  IMAD R45, R152.reuse, R45, RZ ;  /* 0x0000002d982d7224 */ /* 0x040fe200078e02ff */
[C---:B------:R-:W-:Y:S01]  /*7e70*/  SHF.L.U32 R197, R199.reuse, 0x10, RZ ;  /* 0x00000010c7c57819 */ /* 0x040fe200000006ff */
[C---:B------:R-:W-:Y:S01]  /*7e80*/  IMAD R48, R152.reuse, R48, RZ ;  /* 0x0000003098307224 */ /* 0x040fe200078e02ff */
[----:B------:R-:W-:Y:S01]  /*7e90*/  SHF.L.U32 R196, R199, 0x8, RZ ;  /* 0x00000008c7c47819 */ /* 0x000fe200000006ff */
[----:B------:R-:W-:Y:S01]  /*7ea0*/  IMAD.MOV.U32 R199, RZ, RZ, R130 ;  /* 0x000000ffffc77224 */ /* 0x000fe200078e0082 */
[----:B------:R-:W-:Y:S01]  /*7eb0*/  MOV R5, R104 ;  /* 0x0000006800057202 */ /* 0x000fe20000000f00 */
[C---:B------:R-:W-:Y:S01]  /*7ec0*/  IMAD R130, R152.reuse, R24, RZ ;  /* 0x0000001898827224 */ /* 0x040fe200078e02ff */
[----:B------:R-:W-:Y:S01]  /*7ed0*/  SHF.R.S32.HI R24, RZ, 0x18, R251 ;  /* 0x00000018ff187819 */ /* 0x000fe200000114fb */
[C---:B------:R-:W-:Y:S01]  /*7ee0*/  IMAD R49, R152.reuse, R49, RZ ;  /* 0x0000003198317224 */ /* 0x040fe200078e02ff */
[----:B------:R-:W-:Y:S01]  /*7ef0*/  MOV R251, R25 ;  /* 0x0000001900fb7202 */ /* 0x000fe20000000f00 */
[----:B------:R-:W-:Y:S01]  /*7f00*/  IMAD R52, R152, R52, RZ ;  /* 0x0000003498347224 */ /* 0x000fe200078e02ff */
[----:B------:R-:W-:Y:S01]  /*7f10*/  SHF.R.S32.HI R25, RZ, 0x18, R250 ;  /* 0x00000018ff197819 */ /* 0x000fe200000114fa */
[----:B------:R-:W-:Y:S01]  /*7f20*/  IMAD R11, R24, R154, R11 ;  /* 0x0000009a180b7224 */ /* 0x000fe200078e020b */
[----:B------:R-:W-:Y:S01]  /*7f30*/  SHF.R.S32.HI R24, RZ, 0x18, R242 ;  /* 0x00000018ff187819 */ /* 0x000fe200000114f2 */
[----:B------:R-:W-:Y:S01]  /*7f40*/  IMAD R53, R152, R53, RZ ;  /* 0x0000003598357224 */ /* 0x000fe200078e02ff */
[----:B------:R-:W-:Y:S01]  /*7f50*/  I2IP.S8.S32.SAT R104, R3, R0, R26 ;  /* 0x0000000003687239 */ /* 0x000fe2000000141a */
[----:B------:R-:W-:Y:S01]  /*7f60*/  IMAD R12, R25, R154, R12 ;  /* 0x0000009a190c7224 */ /* 0x000fe200078e020c */
[----:B------:R-:W-:Y:S01]  /*7f70*/  MOV R25, R144 ;  /* 0x0000009000197202 */ /* 0x000fe20000000f00 */
[-C--:B------:R-:W-:Y:S01]  /*7f80*/  IMAD R13, R160, R154.reuse, R13 ;  /* 0x0000009aa00d7224 */ /* 0x080fe200078e020d */
[----:B------:R-:W-:Y:S01]  /*7f90*/  MOV R4, R105 ;  /* 0x0000006900047202 */ /* 0x000fe20000000f00 */
[-C--:B------:R-:W-:Y:S01]  /*7fa0*/  IMAD R14, R27, R154.reuse, R14 ;  /* 0x0000009a1b0e7224 */ /* 0x080fe200078e020e */
[----:B------:R-:W-:Y:S01]  /*7fb0*/  SHF.R.S32.HI R27, RZ, 0x18, R142 ;  /* 0x00000018ff1b7819 */ /* 0x000fe2000001148e */
[----:B------:R-:W-:Y:S01]  /*7fc0*/  IMAD R15, R24, R154, R15 ;  /* 0x0000009a180f7224 */ /* 0x000fe200078e020f */
[----:B------:R-:W-:Y:S01]  /*7fd0*/  SHF.R.S32.HI R24, RZ, 0x18, R143 ;  /* 0x00000018ff187819 */ /* 0x000fe2000001148f */
[----:B------:R-:W1:Y:S01]  /*7fe0*/  S2R R142, SR_TID.X ;  /* 0x00000000008e7919 */ /* 0x000e620000002100 */
[----:B------:R-:W-:Y:S01]  /*7ff0*/  I2IP.S8.S32.SAT R105, R7, R6, R28 ;  /* 0x0000000607697239 */ /* 0x000fe2000000141c */
[----:B------:R-:W-:Y:S01]  /*8000*/  IMAD R16, R29, R154, R16 ;  /* 0x0000009a1d107224 */ /* 0x000fe200078e0210 */
[----:B------:R-:W-:Y:S01]  /*8010*/  MOV R29, R252 ;  /* 0x000000fc001d7202 */ /* 0x000fe20000000f00 */
[-C--:B------:R-:W-:Y:S01]  /*8020*/  IMAD R17, R162, R154.reuse, R17 ;  /* 0x0000009aa2117224 */ /* 0x080fe200078e0211 */
[----:B------:R-:W-:Y:S01]  /*8030*/  MOV R6, R241 ;  /* 0x000000f100067202 */ /* 0x000fe20000000f00 */
[-C--:B------:R-:W-:Y:S01]  /*8040*/  IMAD R18, R25, R154.reuse, R18 ;  /* 0x0000009a19127224 */ /* 0x080fe200078e0212 */
[----:B------:R-:W-:Y:S01]  /*8050*/  SHF.R.S32.HI R25, RZ, 0x18, R247 ;  /* 0x00000018ff197819 */ /* 0x000fe200000114f7 */
[-C--:B------:R-:W-:Y:S01]  /*8060*/  IMAD R19, R24, R154.reuse, R19 ;  /* 0x0000009a18137224 */ /* 0x080fe200078e0213 */
[----:B------:R-:W-:Y:S01]  /*8070*/  SHF.R.S32.HI R24, RZ, 0x18, R249 ;  /* 0x00000018ff187819 */ /* 0x000fe200000114f9 */
[----:B------:R-:W-:Y:S01]  /*8080*/  IMAD R20, R27, R154, R20 ;  /* 0x0000009a1b147224 */ /* 0x000fe200078e0214 */
[----:B------:R-:W-:Y:S01]  /*8090*/  I2IP.S8.S32.SAT R27, R17, R16, RZ ;  /* 0x00000010111b7239 */ /* 0x000fe200000014ff */
[----:B------:R-:W-:Y:S01]  /*80a0*/  IMAD R21, R163, R154, R21 ;  /* 0x0000009aa3157224 */ /* 0x000fe200078e0215 */
[----:B------:R-:W-:Y:S01]  /*80b0*/  I2IP.S8.S32.SAT R26, R13, R12, RZ ;  /* 0x0000000c0d1a7239 */ /* 0x000fe200000014ff */
[----:B------:R-:W-:Y:S01]  /*80c0*/  IMAD R22, R29, R154, R22 ;  /* 0x0000009a1d167224 */ /* 0x000fe200078e0216 */
[----:B------:R-:W-:Y:S01]  /*80d0*/  MOV R13, R146 ;  /* 0x00000092000d7202 */ /* 0x000fe20000000f00 */
[-C--:B------:R-:W-:Y:S01]  /*80e0*/  IMAD R23, R24, R154.reuse, R23 ;  /* 0x0000009a18177224 */ /* 0x080fe200078e0217 */
[----:B------:R-:W-:Y:S01]  /*80f0*/  MOV R29, R251 ;  /* 0x000000fb001d7202 */ /* 0x000fe20000000f00 */
[----:B------:R-:W-:Y:S01]  /*8100*/  IMAD R120, R25, R154, R120 ;  /* 0x0000009a19787224 */ /* 0x000fe200078e0278 */
[----:B------:R-:W-:Y:S01]  /*8110*/  I2IP.S8.S32.SAT R106, R11, R10, R26 ;  /* 0x0000000a0b6a7239 */ /* 0x000fe2000000141a */
[----:B------:R-:W-:Y:S01]  /*8120*/  IMAD R121, R164, R154, R121 ;  /* 0x0000009aa4797224 */ /* 0x000fe200078e0279 */
[----:B------:R-:W-:Y:S01]  /*8130*/  SHF.R.S32.HI R29, RZ, 0x18, R29 ;  /* 0x00000018ff1d7819 */ /* 0x000fe2000001141d */
[----:B------:R-:W-:Y:S01]  /*8140*/  IMAD.MOV.U32 R28, RZ, RZ, R183 ;  /* 0x000000ffff1c7224 */ /* 0x000fe200078e00b7 */
[----:B------:R-:W-:Y:S01]  /*8150*/  MOV R31, R199 ;  /* 0x000000c7001f7202 */ /* 0x000fe20000000f00 */
[----:B------:R-:W-:Y:S01]  /*8160*/  IMAD.MOV.U32 R144, RZ, RZ, R147 ;  /* 0x000000ffff907224 */ /* 0x000fe200078e0093 */
[----:B------:R-:W-:Y:S01]  /*8170*/  I2IP.S8.S32.SAT R26, R21, R20, RZ ;  /* 0x00000014151a7239 */ /* 0x000fe200000014ff */
[----:B------:R-:W-:Y:S01]  /*8180*/  IMAD.U32 R249, R185, 0x10000, RZ ;  /* 0x00010000b9f97824 */ /* 0x000fe200078e00ff */
[----:B------:R-:W-:Y:S01]  /*8190*/  PRMT R252, R194, 0x8880, RZ ;  /* 0x00008880c2fc7816 */ /* 0x000fe200000000ff */
[C---:B------:R-:W-:Y:S01]  /*81a0*/  IMAD R71, R152.reuse, R71, RZ ;  /* 0x0000004798477224 */ /* 0x040fe200078e02ff */
[----:B------:R-:W-:Y:S01]  /*81b0*/  MOV R12, R144 ;  /* 0x00000090000c7202 */ /* 0x000fe20000000f00 */
[----:B------:R-:W-:Y:S01]  /*81c0*/  IMAD R74, R152, R74, RZ ;  /* 0x0000004a984a7224 */ /* 0x000fe200078e02ff */
[----:B------:R-:W-:Y:S01]  /*81d0*/  SHF.L.U32 R250, R194, 0x10, RZ ;  /* 0x00000010c2fa7819 */ /* 0x000fe200000006ff */
[C---:B-1----:R-:W-:Y:S01]  /*81e0*/  IMAD.SHL.U32 R24, R142.reuse, 0x4, RZ ;  /* 0x000000048e187824 */ /* 0x042fe200078e00ff */
[----:B------:R-:W-:Y:S01]  /*81f0*/  SHF.L.U32 R0, R142, 0x5, RZ ;  /* 0x000000058e007819 */ /* 0x000fe200000006ff */
[C---:B------:R-:W-:Y:S01]  /*8200*/  IMAD R75, R152.reuse, R75, RZ ;  /* 0x0000004b984b7224 */ /* 0x040fe200078e02ff */
[C---:B------:R-:W-:Y:S01]  /*8210*/  PRMT R147, R193.reuse, 0x8880, RZ ;  /* 0x00008880c1937816 */ /* 0x040fe200000000ff */
[----:B------:R-:W-:Y:S01]  /*8220*/  IMAD R78, R152, R78, RZ ;  /* 0x0000004e984e7224 */ /* 0x000fe200078e02ff */
[----:B------:R-:W-:Y:S01]  /*8230*/  LOP3.LUT R25, R0, 0x80, RZ, 0xc0, !PT ;  /* 0x0000008000197812 */ /* 0x000fe200078ec0ff */
[C---:B------:R-:W-:Y:S01]  /*8240*/  IMAD R79, R152.reuse, R79, RZ ;  /* 0x0000004f984f7224 */ /* 0x040fe200078e02ff */
[----:B------:R-:W-:Y:S01]  /*8250*/  SHF.L.U32 R143, R193, 0x8, RZ ;  /* 0x00000008c18f7819 */ /* 0x000fe200000006ff */
[C---:B------:R-:W-:Y:S01]  /*8260*/  IMAD R82, R152.reuse, R82, RZ ;  /* 0x0000005298527224 */ /* 0x040fe200078e02ff */
[----:B------:R-:W-:Y:S01]  /*8270*/  LOP3.LUT R3, R25, 0x10, R24, 0xf8, !PT ;  /* 0x0000001019037812 */ /* 0x000fe200078ef818 */
[C---:B------:R-:W-:Y:S01]  /*8280*/  IMAD R83, R152.reuse, R83, RZ ;  /* 0x0000005398537224 */ /* 0x040fe200078e02ff */
[----:B------:R-:W-:Y:S01]  /*8290*/  MOV R25, R8 ;  /* 0x0000000800197202 */ /* 0x000fe20000000f00 */
[C---:B------:R-:W-:Y:S01]  /*82a0*/  IMAD R86, R152.reuse, R86, RZ ;  /* 0x0000005698567224 */ /* 0x040fe200078e02ff */
[----:B------:R-:W-:Y:S01]  /*82b0*/  SHF.R.S32.HI R24, RZ, 0x18, R5 ;  /* 0x00000018ff187819 */ /* 0x000fe20000011405 */
[----:B------:R-:W-:Y:S01]  /*82c0*/  IMAD R87, R152, R87, RZ ;  /* 0x0000005798577224 */ /* 0x000fe200078e02ff */
[----:B------:R-:W-:Y:S01]  /*82d0*/  MOV R8, R35 ;  /* 0x0000002300087202 */ /* 0x000fe20000000f00 */
[-C--:B------:R-:W-:Y:S01]  /*82e0*/  IMAD R122, R25, R154.reuse, R122 ;  /* 0x0000009a197a7224 */ /* 0x080fe200078e027a */
[----:B------:R-:W-:Y:S01]  /*82f0*/  SHF.R.S32.HI R25, RZ, 0x18, R6 ;  /* 0x00000018ff197819 */ /* 0x000fe20000011406 */
[----:B------:R-:W-:Y:S01]  /*8300*/  IMAD.MOV.U32 R35, RZ, RZ, R34 ;  /* 0x000000ffff237224 */ /* 0x000fe200078e0022 */
[----:B------:R-:W-:Y:S01]  /*8310*/  MOV R34, R107 ;  /* 0x0000006b00227202 */ /* 0x000fe20000000f00 */
[----:B------:R-:W-:Y:S01]  /*8320*/  IMAD R123, R24, R154, R123 ;  /* 0x0000009a187b7224 */ /* 0x000fe200078e027b */
[----:B------:R-:W-:Y:S01]  /*8330*/  I2IP.S8.S32.SAT R107, R15, R14, R27 ;  /* 0x0000000e0f6b7239 */ /* 0x000fe2000000141b */
[----:B------:R-:W-:Y:S01]  /*8340*/  IMAD R124, R25, R154, R124 ;  /* 0x0000009a197c7224 */ /* 0x000fe200078e027c */
[----:B------:R-:W-:Y:S01]  /*8350*/  MOV R27, R28 ;  /* 0x0000001c001b7202 */ /* 0x000fe20000000f00 */
[----:B------:R-:W-:Y:S01]  /*8360*/  IMAD R125, R165, R154, R125 ;  /* 0x0000009aa57d7224 */ /* 0x000fe200078e027d */
[----:B------:R-:W-:Y:S01]  /*8370*/  SHF.R.S32.HI R24, RZ, 0x18, R13 ;  /* 0x00000018ff187819 */ /* 0x000fe2000001140d */
[----:B------:R-:W-:Y:S01]  /*8380*/  IMAD R38, R152, R38, RZ ;  /* 0x0000002698267224 */ /* 0x000fe200078e02ff */
[----:B------:R-:W-:Y:S01]  /*8390*/  MOV R25, R4 ;  /* 0x0000000400197202 */ /* 0x000fe20000000f00 */
[----:B------:R-:W-:Y:S01]  /*83a0*/  IMAD R126, R27, R154, R126 ;  /* 0x0000009a1b7e7224 */ /* 0x000fe200078e027e */
[----:B------:R-:W-:Y:S01]  /*83b0*/  I2IP.S8.S32.SAT R5, R19, R18, R26 ;  /* 0x0000001213057239 */ /* 0x000fe2000000141a */
[-C--:B------:R-:W-:Y:S01]  /*83c0*/  IMAD R127, R24, R154.reuse, R127 ;  /* 0x0000009a187f7224 */ /* 0x080fe200078e027f */
[----:B------:R-:W-:Y:S01]  /*83d0*/  SHF.R.S32.HI R24, RZ, 0x18, R12 ;  /* 0x00000018ff187819 */ /* 0x000fe2000001140c */
[-C--:B------:R-:W-:Y:S01]  /*83e0*/  IMAD R128, R29, R154.reuse, R128 ;  /* 0x0000009a1d807224 */ /* 0x080fe200078e0280 */
[----:B------:R-:W-:Y:S01]  /*83f0*/  SHF.R.S32.HI R29, RZ, 0x18, R34 ;  /* 0x00000018ff1d7819 */ /* 0x000fe20000011422 */
[----:B------:R-:W-:Y:S01]  /*8400*/  IMAD R129, R166, R154, R129 ;  /* 0x0000009aa6817224 */ /* 0x000fe200078e0281 */
[----:B------:R-:W-:Y:S01]  /*8410*/  I2IP.S8.S32.SAT R26, R121, R120, RZ ;  /* 0x00000078791a7239 */ /* 0x000fe200000014ff */
[-C--:B------:R-:W-:Y:S01]  /*8420*/  IMAD R88, R25, R154.reuse, R88 ;  /* 0x0000009a19587224 */ /* 0x080fe200078e0258 */
[----:B------:R-:W-:Y:S01]  /*8430*/  SHF.R.S32.HI R25, RZ, 0x18, R9 ;  /* 0x00000018ff197819 */ /* 0x000fe20000011409 */
[----:B------:R-:W-:Y:S01]  /*8440*/  IMAD R89, R24, R154, R89 ;  /* 0x0000009a18597224 */ /* 0x000fe200078e0259 */
[----:B------:R-:W-:Y:S01]  /*8450*/  SHF.R.S32.HI R24, RZ, 0x18, R35 ;  /* 0x00000018ff187819 */ /* 0x000fe20000011423 */
[----:B------:R-:W-:Y:S01]  /*8460*/  IMAD.MOV.U32 R27, RZ, RZ, R8 ;  /* 0x000000ffff1b7224 */ /* 0x000fe200078e0008 */
[----:B------:R-:W-:Y:S01]  /*8470*/  I2IP.S8.S32.SAT R4, R23, R22, R26 ;  /* 0x0000001617047239 */ /* 0x000fe2000000141a */
[-C--:B------:R-:W-:Y:S01]  /*8480*/  IMAD R90, R25, R154.reuse, R90 ;  /* 0x0000009a195a7224 */ /* 0x080fe200078e025a */
[----:B------:R-:W-:Y:S01]  /*8490*/  MOV R25, R33 ;  /* 0x0000002100197202 */ /* 0x000fe20000000f00 */
[----:B------:R-:W-:Y:S01]  /*84a0*/  IMAD R91, R167, R154, R91 ;  /* 0x0000009aa75b7224 */ /* 0x000fe200078e025b */
[----:B------:R-:W-:Y:S01]  /*84b0*/  I2IP.S8.S32.SAT R26, R125, R124, RZ ;  /* 0x0000007c7d1a7239 */ /* 0x000fe200000014ff */
[-C--:B------:R-:W-:Y:S01]  /*84c0*/  IMAD R92, R27, R154.reuse, R92 ;  /* 0x0000009a1b5c7224 */ /* 0x080fe200078e025c */
[----:B------:R-:W-:Y:S01]  /*84d0*/  SHF.R.S32.HI R27, RZ, 0x18, R31 ;  /* 0x00000018ff1b7819 */ /* 0x000fe2000001141f */
[-C--:B------:R-:W-:Y:S01]  /*84e0*/  IMAD R93, R24, R154.reuse, R93 ;  /* 0x0000009a185d7224 */ /* 0x080fe200078e025d */
[----:B------:R-:W-:Y:S01]  /*84f0*/  SHF.R.S32.HI R24, RZ, 0x18, R32 ;  /* 0x00000018ff187819 */ /* 0x000fe20000011420 */
[----:B------:R-:W-:Y:S01]  /*8500*/  IMAD R94, R29, R154, R94 ;  /* 0x0000009a1d5e7224 */ /* 0x000fe200078e025e */
[----:B------:R-:W-:Y:S01]  /*8510*/  I2IP.S8.S32.SAT R28, R129, R128, RZ ;  /* 0x00000080811c7239 */ /* 0x000fe200000014ff */
[----:B------:R-:W-:Y:S01]  /*8520*/  IMAD R95, R168, R154, R95 ;  /* 0x0000009aa85f7224 */ /* 0x000fe200078e025f */
[----:B------:R-:W-:Y:S01]  /*8530*/  I2IP.S8.S32.SAT R122, R123, R122, R26 ;  /* 0x0000007a7b7a7239 */ /* 0x000fe2000000141a */
[-C--:B------:R-:W-:Y:S01]  /*8540*/  IMAD R96, R25, R154.reuse, R96 ;  /* 0x0000009a19607224 */ /* 0x080fe200078e0260 */
[----:B------:R-:W-:Y:S01]  /*8550*/  MOV R120, R5 ;  /* 0x0000000500787202 */ /* 0x000fe20000000f00 */
[-C--:B------:R-:W-:Y:S01]  /*8560*/  IMAD R97, R24, R154.reuse, R97 ;  /* 0x0000009a18617224 */ /* 0x080fe200078e0261 */
[----:B------:R-:W-:Y:S01]  /*8570*/  SHF.R.S32.HI R24, RZ, 0x18, R153 ;  /* 0x00000018ff187819 */ /* 0x000fe20000011499 */
[----:B------:R-:W-:Y:S01]  /*8580*/  IMAD R98, R27, R154, R98 ;  /* 0x0000009a1b627224 */ /* 0x000fe200078e0262 */
[----:B------:R-:W-:Y:S01]  /*8590*/  MOV R121, R4 ;  /* 0x0000000400797202 */ /* 0x000fe20000000f00 */
[----:B------:R-:W-:Y:S01]  /*85a0*/  IMAD.MOV.U32 R25, RZ, RZ, R30 ;  /* 0x000000ffff197224 */ /* 0x000fe200078e001e */
[----:B------:R-:W-:Y:S01]  /*85b0*/  I2IP.S8.S32.SAT R123, R127, R126, R28 ;  /* 0x0000007e7f7b7239 */ /* 0x000fe2000000141c */
[----:B------:R-:W-:Y:S01]  /*85c0*/  IMAD R99, R169, R154, R99 ;  /* 0x0000009aa9637224 */ /* 0x000fe200078e0263 */
[----:B------:R-:W-:Y:S01]  /*85d0*/  I2IP.S8.S32.SAT R90, R91, R90, RZ ;  /* 0x0000005a5b5a7239 */ /* 0x000fe200000014ff */
[-C--:B------:R-:W-:Y:S01]  /*85e0*/  IMAD R100, R25, R154.reuse, R100 ;  /* 0x0000009a19647224 */ /* 0x080fe200078e0264 */
[----:B------:R-:W-:Y:S01]  /*85f0*/  SHF.R.S32.HI R160, RZ, 0x18, R193 ;  /* 0x00000018ffa07819 */ /* 0x000fe200000114c1 */
[----:B------:R-:W-:Y:S01]  /*8600*/  IMAD R101, R24, R154, R101 ;  /* 0x0000009a18657224 */ /* 0x000fe200078e0265 */
[----:B------:R-:W-:Y:S01]  /*8610*/  I2IP.S8.S32.SAT R124, R89, R88, R90 ;  /* 0x00000058597c7239 */ /* 0x000fe2000000145a */
[----:B------:R-:W1:Y:S01]  /*8620*/  LDTM.x32 R4, tmem[UR4+0x80] ;  /* 0x00008004000479ee */ /* 0x000e6200082c0000 */
[----:B------:R-:W-:Y:S01]  /*8630*/  SHF.R.S32.HI R89, RZ, 0x18, R151 ;  /* 0x00000018ff597819 */ /* 0x000fe20000011497 */
[----:B------:R-:W-:Y:S01]  /*8640*/  UMOV UR4, 0x400 ;  /* 0x0000040000047882 */ /* 0x000fe20000000000 */
[C---:B------:R-:W-:Y:S01]  /*8650*/  PRMT R242, R195.reuse, 0x8880, RZ ;  /* 0x00008880c3f27816 */ /* 0x040fe200000000ff */
[----:B--2---:R-:W-:Y:S01]  /*8660*/  ULEA UR4, UR6, UR4, 0x18 ;  /* 0x0000000406047291 */ /* 0x004fe2000f8ec0ff */
[C---:B------:R-:W-:Y:S01]  /*8670*/  SHF.L.U32 R199, R195.reuse, 0x10, RZ ;  /* 0x00000010c3c77819 */ /* 0x040fe200000006ff */
[----:B------:R-:W-:Y:S01]  /*8680*/  NOP ;  /* 0x0000000000007918 */ /* 0x000fe20000000000 */
[----:B------:R-:W-:Y:S01]  /*8690*/  SHF.L.U32 R194, R195, 0x8, RZ ;  /* 0x00000008c3c27819 */ /* 0x000fe200000006ff */
[----:B------:R-:W-:Y:S01]  /*86a0*/  ULEA UR5, UR43, UR4, 0x3 ;  /* 0x000000042b057291 */ /* 0x000fe2000f8e18ff */
[----:B------:R-:W-:Y:S01]  /*86b0*/  SHF.R.S32.HI R162, RZ, 0x18, R195 ;  /* 0x00000018ffa27819 */ /* 0x000fe200000114c3 */
[-C--:B------:R-:W-:Y:S01]  /*86c0*/  IMAD R102, R89, R154.reuse, R102 ;  /* 0x0000009a59667224 */ /* 0x080fe200078e0266 */
[C---:B------:R-:W-:Y:S01]  /*86d0*/  PRMT R146, R184.reuse, 0x8880, RZ ;  /* 0x00008880b8927816 */ /* 0x040fe200000000ff */
[----:B------:R-:W-:Y:S01]  /*86e0*/  UIADD3 UR5, UPT, UPT, UR5, 0x198, URZ ;  /* 0x0000019805057890 */ /* 0x000fe2000fffe0ff */
[----:B------:R-:W-:Y:S01]  /*86f0*/  SHF.L.U32 R144, R184, 0x10, RZ ;  /* 0x00000010b8907819 */ /* 0x000fe200000006ff */
[----:B------:R-:W-:Y:S01]  /*8700*/  IMAD R103, R170, R154, R103 ;  /* 0x0000009aaa677224 */ /* 0x000fe200078e0267 */
[----:B------:R-:W-:Y:S01]  /*8710*/  SHF.L.U32 R142, R184, 0x8, RZ ;  /* 0x00000008b88e7819 */ /* 0x000fe200000006ff */
[----:B------:R-:W-:Y:S01]  /*8720*/  UPRMT UR5, UR6, 0x654, UR5 ;  /* 0x0000065406057896 */ /* 0x000fe20008000005 */
[----:B------:R-:W-:Y:S01]  /*8730*/  SHF.R.S32.HI R163, RZ, 0x18, R184 ;  /* 0x00000018ffa37819 */ /* 0x000fe200000114b8 */
[----:B------:R-:W-:Y:S01]  /*8740*/  IMAD.SHL.U32 R167, R189, 0x100, RZ ;  /* 0x00000100bda77824 */ /* 0x000fe200078e00ff */
[C---:B------:R-:W-:Y:S01]  /*8750*/  PRMT R251, R185.reuse, 0x8880, RZ ;  /* 0x00008880b9fb7816 */ /* 0x040fe200000000ff */
[C---:B------:R-:W-:Y:S01]  /*8760*/  IMAD R39, R152.reuse, R39, RZ ;  /* 0x0000002798277224 */ /* 0x040fe200078e02ff */
[----:B------:R-:W-:Y:S01]  /*8770*/  SHF.L.U32 R247, R185, 0x8, RZ ;  /* 0x00000008b9f77819 */ /* 0x000fe200000006ff */
[C---:B------:R-:W-:Y:S01]  /*8780*/  IMAD R42, R152.reuse, R42, RZ ;  /* 0x0000002a982a7224 */ /* 0x040fe200078e02ff */
[----:B------:R-:W-:Y:S01]  /*8790*/  SHF.R.S32.HI R164, RZ, 0x18, R185 ;  /* 0x00000018ffa47819 */ /* 0x000fe200000114b9 */
[----:B-1----:R-:W-:Y:S01]  /*87a0*/  IMAD R30, R152, R30, RZ ;  /* 0x0000001e981e7224 */ /* 0x002fe200078e02ff */
[C---:B------:R-:W-:Y:S01]  /*87b0*/  PRMT R241, R186.reuse, 0x8880, RZ ;  /* 0x00008880baf17816 */ /* 0x040fe200000000ff */
[----:B------:R-:W-:Y:S01]  /*87c0*/  SYNCS.ARRIVE.TRANS64.RED.A1T0 RZ, [UR5], RZ ;  /* 0x000000ffffff79a7 */ /* 0x000fe20008100405 */
[----:B------:R-:W-:Y:S01]  /*87d0*/  SHF.L.U32 R195, R186, 0x10, RZ ;  /* 0x00000010bac37819 */ /* 0x000fe200000006ff */
[----:B------:R-:W-:Y:S01]  /*87e0*/  IMAD R34, R152, R34, RZ ;  /* 0x0000002298227224 */ /* 0x000fe200078e02ff */
[----:B------:R-:W-:Y:S01]  /*87f0*/  SHF.L.U32 R193, R186, 0x8, RZ ;  /* 0x00000008bac17819 */ /* 0x000fe200000006ff */
[C---:B------:R-:W-:Y:S01]  /*8800*/  IMAD R35, R152.reuse, R35, RZ ;  /* 0x0000002398237224 */ /* 0x040fe200078e02ff */
[----:B------:R-:W-:Y:S01]  /*8810*/  SHF.R.S32.HI R183, RZ, 0x18, R186 ;  /* 0x00000018ffb77819 */ /* 0x000fe200000114ba */
[C---:B------:R-:W-:Y:S01]  /*8820*/  IMAD.U32 R186, R187.reuse, 0x10000, RZ ;  /* 0x00010000bbba7824 */ /* 0x040fe200078e00ff */
        /* <DEDUP_REMOVED lines=12> */
[----:B------:R-:W-:Y:S01]  /*88f0*/  LOP3.LUT R188, R3, 0xf60, R0, 0xf8, !PT ;  /* 0x00000f6003bc7812 */ /* 0x000fe200078ef800 */
[----:B------:R-:W-:Y:S01]  /*8900*/  IMAD R3, R152, R5, RZ ;  /* 0x0000000598037224 */ /* 0x000fe200078e02ff */
[----:B------:R-:W-:Y:S01]  /*8910*/  LOP3.LUT P0, RZ, R0, 0x80, RZ, 0xc0, !PT ;  /* 0x0000008000ff7812 */ /* 0x000fe2000780c0ff */
[----:B------:R-:W-:Y:S01]  /*8920*/  IMAD R5, R152, R9, RZ ;  /* 0x0000000998057224 */ /* 0x000fe200078e02ff */
[----:B------:R-:W-:Y:S01]  /*8930*/  IADD3 R89, PT, PT, R188, UR4, RZ ;  /* 0x00000004bc597c10 */ /* 0x000fe2000fffe0ff */
[----:B------:R1:W-:Y:S01]  /*8940*/  STS.128 [R188+UR4+0x5300], R104 ;  /* 0x00530068bc007988 */ /* 0x0003e20008000c04 */
[C---:B------:R-:W-:Y:S01]  /*8950*/  PRMT R169, R189.reuse, 0x8880, RZ ;  /* 0x00008880bda97816 */ /* 0x040fe200000000ff */
[C---:B------:R-:W-:Y:S01]  /*8960*/  IMAD R9, R152.reuse, R13, RZ ;  /* 0x0000000d98097224 */ /* 0x040fe200078e02ff */
[----:B------:R-:W-:Y:S01]  /*8970*/  SHF.L.U32 R168, R189, 0x10, RZ ;  /* 0x00000010bda87819 */ /* 0x000fe200000006ff */
[C---:B------:R-:W-:Y:S01]  /*8980*/  IMAD R0, R152.reuse, R4, RZ ;  /* 0x0000000498007224 */ /* 0x040fe200078e02ff */
[----:B------:R-:W-:Y:S01]  /*8990*/  SHF.R.S32.HI R90, RZ, 0x18, R189 ;  /* 0x00000018ff5a7819 */ /* 0x000fe200000114bd */
[C---:B------:R-:W-:Y:S01]  /*89a0*/  IMAD R13, R152.reuse, R17, RZ ;  /* 0x00000011980d7224 */ /* 0x040fe200078e02ff */
[----:B------:R-:W-:Y:S01]  /*89b0*/  IADD3 R189, PT, PT, R89, 0x10, RZ ;  /* 0x0000001059bd7810 */ /* 0x000fe20007ffe0ff */
[C---:B------:R-:W-:Y:S01]  /*89c0*/  IMAD R4, R152.reuse, R8, RZ ;  /* 0x0000000898047224 */ /* 0x040fe200078e02ff */
[----:B------:R-:W-:Y:S01]  /*89d0*/  I2IP.S8.S32.SAT R91, R99, R98, RZ ;  /* 0x00000062635b7239 */ /* 0x000fe200000014ff */
[C---:B------:R-:W-:Y:S01]  /*89e0*/  IMAD R17, R152.reuse, R21, RZ ;  /* 0x0000001598117224 */ /* 0x040fe200078e02ff */
[----:B------:R-:W-:Y:S01]  /*89f0*/  @P0 IADD3 R189, PT, PT, R89, -0x10, RZ ;  /* 0xfffffff059bd0810 */ /* 0x000fe20007ffe0ff */
[C---:B------:R-:W-:Y:S01]  /*8a00*/  IMAD R8, R152.reuse, R12, RZ ;  /* 0x0000000c98087224 */ /* 0x040fe200078e02ff */
[----:B------:R-:W-:Y:S01]  /*8a10*/  MOV R89, R243 ;  /* 0x000000f300597202 */ /* 0x000fe20000000f00 */
[C---:B------:R-:W-:Y:S01]  /*8a20*/  IMAD R21, R152.reuse, R25, RZ ;  /* 0x0000001998157224 */ /* 0x040fe200078e02ff */
[----:B------:R-:W-:Y:S01]  /*8a30*/  I2IP.S8.S32.SAT R126, R97, R96, R91 ;  /* 0x00000060617e7239 */ /* 0x000fe2000000145b */
[C---:B------:R-:W-:Y:S01]  /*8a40*/  IMAD R12, R152.reuse, R16, RZ ;  /* 0x00000010980c7224 */ /* 0x040fe200078e02ff */
[----:B------:R-:W-:Y:S01]  /*8a50*/  SHF.R.S32.HI R91, RZ, 0x18, R239 ;  /* 0x00000018ff5b7819 */ /* 0x000fe200000114ef */
[C---:B------:R-:W-:Y:S01]  /*8a60*/  IMAD R25, R152.reuse, R29, RZ ;  /* 0x0000001d98197224 */ /* 0x040fe200078e02ff */
[----:B------:R-:W-:Y:S01]  /*8a70*/  I2IP.S8.S32.SAT R102, R103, R102, RZ ;  /* 0x0000006667667239 */ /* 0x000fe200000014ff */
[C---:B------:R-:W-:Y:S01]  /*8a80*/  IMAD R16, R152.reuse, R20, RZ ;  /* 0x0000001498107224 */ /* 0x040fe200078e02ff */
[----:B------:R-:W-:Y:S01]  /*8a90*/  I2IP.S8.S32.SAT R94, R95, R94, RZ ;  /* 0x0000005e5f5e7239 */ /* 0x000fe200000014ff */
[C---:B------:R-:W-:Y:S01]  /*8aa0*/  IMAD R29, R152.reuse, R33, RZ ;  /* 0x00000021981d7224 */ /* 0x040fe200078e02ff */
[----:B------:R-:W-:Y:S01]  /*8ab0*/  I2IP.S8.S32.SAT R127, R101, R100, R102 ;  /* 0x00000064657f7239 */ /* 0x000fe20000001466 */
[----:B------:R-:W-:Y:S01]  /*8ac0*/  IMAD R20, R152, R24, RZ ;  /* 0x0000001898147224 */ /* 0x000fe200078e02ff */
[----:B------:R-:W-:Y:S01]  /*8ad0*/  I2IP.S8.S32.SAT R125, R93, R92, R94 ;  /* 0x0000005c5d7d7239 */ /* 0x000fe2000000145e */
[----:B------:R-:W-:Y:S01]  /*8ae0*/  IMAD.MOV.U32 R33, RZ, RZ, R246 ;  /* 0x000000ffff217224 */ /* 0x000fe200078e00f6 */
[----:B------:R-:W-:Y:S01]  /*8af0*/  PRMT R166, R190, 0x8880, RZ ;  /* 0x00008880bea67816 */ /* 0x000fe200000000ff */
[----:B------:R-:W-:Y:S01]  /*8b00*/  IMAD R24, R152, R28, RZ ;  /* 0x0000001c98187224 */ /* 0x000fe200078e02ff */
[----:B------:R-:W-:Y:S01]  /*8b10*/  SHF.L.U32 R165, R190, 0x10, RZ ;  /* 0x00000010bea57819 */ /* 0x000fe200000006ff */
[----:B------:R-:W-:Y:S01]  /*8b20*/  IMAD R28, R152, R32, RZ ;  /* 0x00000020981c7224 */ /* 0x000fe200078e02ff */
[----:B------:R-:W-:Y:S01]  /*8b30*/  SHF.R.S32.HI R32, RZ, 0x18, R245 ;  /* 0x00000018ff207819 */ /* 0x000fe200000114f5 */
[----:B-1----:R-:W2:Y:S01]  /*8b40*/  LDL.LU.64 R106, [R1+0x10] ;  /* 0x00001000016a7983 */ /* 0x002ea20000300a00 */
[----:B------:R-:W-:Y:S01]  /*8b50*/  SHF.L.U32 R99, R190, 0x8, RZ ;  /* 0x00000008be637819 */ /* 0x000fe200000006ff */
[C---:B------:R-:W-:Y:S01]  /*8b60*/  IMAD R55, R152.reuse, R55, RZ ;  /* 0x0000003798377224 */ /* 0x040fe200078e02ff */
[C---:B------:R-:W-:Y:S01]  /*8b70*/  PRMT R98, R191.reuse, 0x8880, RZ ;  /* 0x00008880bf627816 */ /* 0x040fe200000000ff */
[C---:B------:R-:W-:Y:S01]  /*8b80*/  IMAD R6, R152.reuse, R6, RZ ;  /* 0x0000000698067224 */ /* 0x040fe200078e02ff */
[----:B------:R-:W-:Y:S01]  /*8b90*/  SHF.R.S32.HI R92, RZ, 0x18, R190 ;  /* 0x00000018ff5c7819 */ /* 0x000fe200000114be */
[----:B------:R-:W3:Y:S01]  /*8ba0*/  LDL.LU.64 R104, [R1+0x8] ;  /* 0x0000080001687983 */ /* 0x000ee20000300a00 */
[C---:B------:R-:W-:Y:S01]  /*8bb0*/  SHF.L.U32 R95, R191.reuse, 0x10, RZ ;  /* 0x00000010bf5f7819 */ /* 0x040fe200000006ff */
[C---:B------:R-:W-:Y:S01]  /*8bc0*/  IMAD R7, R152.reuse, R7, RZ ;  /* 0x0000000798077224 */ /* 0x040fe200078e02ff */
[----:B------:R-:W-:Y:S01]  /*8bd0*/  SHF.R.S32.HI R93, RZ, 0x18, R191 ;  /* 0x00000018ff5d7819 */ /* 0x000fe200000114bf */
[C---:B------:R-:W-:Y:S01]  /*8be0*/  IMAD R10, R152.reuse, R10, RZ ;  /* 0x0000000a980a7224 */ /* 0x040fe200078e02ff */
[----:B------:R-:W-:Y:S01]  /*8bf0*/  UIADD3 UR5, UPT, UPT, UR43, 0x1, URZ ;  /* 0x000000012b057890 */ /* 0x000fe2000fffe0ff */
[----:B------:R1:W-:Y:S01]  /*8c00*/  STS.128 [R189+0x5300], R120 ;  /* 0x00530078bd007388 */ /* 0x0003e20000000c00 */
[C---:B------:R-:W-:Y:S02]  /*8c10*/  IMAD R11, R152.reuse, R11, RZ ;  /* 0x0000000b980b7224 */ /* 0x040fe400078e02ff */
[C---:B------:R-:W-:Y:S02]  /*8c20*/  IMAD R14, R152.reuse, R14, RZ ;  /* 0x0000000e980e7224 */ /* 0x040fe400078e02ff */
[C---:B------:R-:W-:Y:S02]  /*8c30*/  IMAD R15, R152.reuse, R15, RZ ;  /* 0x0000000f980f7224 */ /* 0x040fe400078e02ff */
[C---:B------:R-:W-:Y:S01]  /*8c40*/  IMAD R18, R152.reuse, R18, RZ ;  /* 0x0000001298127224 */ /* 0x040fe200078e02ff */
[----:B------:R1:W-:Y:S01]  /*8c50*/  STS.128 [R188+UR4+0x6300], R124 ;  /* 0x0063007cbc007988 */ /* 0x0003e20008000c04 */
[C---:B------:R-:W-:Y:S02]  /*8c60*/  IMAD R19, R152.reuse, R19, RZ ;  /* 0x0000001398137224 */ /* 0x040fe400078e02ff */
[C---:B------:R-:W-:Y:S02]  /*8c70*/  IMAD R22, R152.reuse, R22, RZ ;  /* 0x0000001698167224 */ /* 0x040fe400078e02ff */
[C---:B------:R-:W-:Y:S02]  /*8c80*/  IMAD R23, R152.reuse, R23, RZ ;  /* 0x0000001798177224 */ /* 0x040fe400078e02ff */
[C---:B------:R-:W-:Y:S02]  /*8c90*/  IMAD R26, R152.reuse, R26, RZ ;  /* 0x0000001a981a7224 */ /* 0x040fe400078e02ff */
[C---:B------:R-:W-:Y:S02]  /*8ca0*/  IMAD R27, R152.reuse, R27, RZ ;  /* 0x0000001b981b7224 */ /* 0x040fe400078e02ff */
[----:B------:R-:W-:Y:S02]  /*8cb0*/  IMAD.SHL.U32 R94, R191, 0x100, RZ ;  /* 0x00000100bf5e7824 */ /* 0x000fe400078e00ff */
[----:B------:R-:W-:Y:S02]  /*8cc0*/  IMAD R31, R152, R31, RZ ;  /* 0x0000001f981f7224 */ /* 0x000fe400078e02ff */
[-C--:B---3--:R-:W-:Y:S01]  /*8cd0*/  IMAD R104, R33, R154.reuse, R104 ;  /* 0x0000009a21687224 */ /* 0x088fe200078e0268 */
[----:B------:R-:W-:Y:S01]  /*8ce0*/  SHF.R.S32.HI R33, RZ, 0x18, R244 ;  /* 0x00000018ff217819 */ /* 0x000fe200000114f4 */
[-C--:B------:R-:W-:Y:S01]  /*8cf0*/  IMAD R105, R32, R154.reuse, R105 ;  /* 0x0000009a20697224 */ /* 0x080fe200078e0269 */
[----:B------:R-:W-:Y:S03]  /*8d00*/  SHF.R.S32.HI R32, RZ, 0x18, R240 ;  /* 0x00000018ff207819 */ /* 0x000fe600000114f0 */
[----:B--2---:R-:W-:Y:S01]  /*8d10*/  IMAD R106, R33, R154, R106 ;  /* 0x0000009a216a7224 */ /* 0x004fe200078e026a */
[----:B------:R-:W-:Y:S01]  /*8d20*/  MOV R33, R238 ;  /* 0x000000ee00217202 */ /* 0x000fe20000000f00 */
[-C--:B------:R-:W-:Y:S02]  /*8d30*/  IMAD R107, R171, R154.reuse, R107 ;  /* 0x0000009aab6b7224 */ /* 0x080fe400078e026b */
        /* <DEDUP_REMOVED lines=11> */
[----:B------:R-:W-:Y:S02]  /*8df0*/  SHF.R.S32.HI R32, RZ, 0x18, R233 ;  /* 0x00000018ff207819 */ /* 0x000fe400000114e9 */
[----:B------:R-:W-:Y:S01]  /*8e00*/  I2IP.S8.S32.SAT R104, R105, R104, R106 ;  /* 0x0000006869687239 */ /* 0x000fe2000000146a */
[----:B------:R-:W-:Y:S01]  /*8e10*/  IMAD R114, R33, R154, R114 ;  /* 0x0000009a21727224 */ /* 0x000fe200078e0272 */
[----:B------:R-:W-:Y:S01]  /*8e20*/  I2IP.S8.S32.SAT R110, R111, R110, RZ ;  /* 0x0000006e6f6e7239 */ /* 0x000fe200000014ff */
[-C--:B------:R-:W-:Y:S02]  /*8e30*/  IMAD R115, R173, R154.reuse, R115 ;  /* 0x0000009aad737224 */ /* 0x080fe400078e0273 */
[----:B------:R-:W-:Y:S01]  /*8e40*/  IMAD R116, R89, R154, R116 ;  /* 0x0000009a59747224 */ /* 0x000fe200078e0274 */
[----:B------:R-:W-:Y:S01]  /*8e50*/  MOV R89, R220 ;  /* 0x000000dc00597202 */ /* 0x000fe20000000f00 */
[-C--:B------:R-:W-:Y:S01]  /*8e60*/  IMAD R117, R32, R154.reuse, R117 ;  /* 0x0000009a20757224 */ /* 0x080fe200078e0275 */
[----:B------:R-:W-:Y:S01]  /*8e70*/  SHF.R.S32.HI R32, RZ, 0x18, R222 ;  /* 0x00000018ff207819 */ /* 0x000fe200000114de */
[----:B------:R-:W-:Y:S01]  /*8e80*/  IMAD R118, R91, R154, R118 ;  /* 0x0000009a5b767224 */ /* 0x000fe200078e0276 */
[----:B------:R-:W-:Y:S01]  /*8e90*/  SHF.R.S32.HI R91, RZ, 0x18, R214 ;  /* 0x00000018ff5b7819 */ /* 0x000fe200000114d6 */
[----:B------:R-:W-:Y:S01]  /*8ea0*/  IMAD.MOV.U32 R33, RZ, RZ, R223 ;  /* 0x000000ffff217224 */ /* 0x000fe200078e00df */
[----:B------:R-:W-:Y:S01]  /*8eb0*/  I2IP.S8.S32.SAT R106, R115, R114, RZ ;  /* 0x00000072736a7239 */ /* 0x000fe200000014ff */
[----:B------:R-:W-:Y:S01]  /*8ec0*/  IMAD R119, R174, R154, R119 ;  /* 0x0000009aae777224 */ /* 0x000fe200078e0277 */
[----:B------:R-:W-:Y:S01]  /*8ed0*/  I2IP.S8.S32.SAT R105, R109, R108, R110 ;  /* 0x0000006c6d697239 */ /* 0x000fe2000000146e */
[-C--:B------:R-:W-:Y:S01]  /*8ee0*/  IMAD R56, R33, R154.reuse, R56 ;  /* 0x0000009a21387224 */ /* 0x080fe200078e0238 */
[----:B------:R-:W-:Y:S01]  /*8ef0*/  SHF.R.S32.HI R33, RZ, 0x18, R221 ;  /* 0x00000018ff217819 */ /* 0x000fe200000114dd */
[----:B------:R-:W-:Y:S01]  /*8f00*/  IMAD R57, R32, R154, R57 ;  /* 0x0000009a20397224 */ /* 0x000fe200078e0239 */
[----:B------:R-:W-:Y:S02]  /*8f10*/  SHF.R.S32.HI R32, RZ, 0x18, R217 ;  /* 0x00000018ff207819 */ /* 0x000fe400000114d9 */
[----:B------:R-:W-:Y:S01]  /*8f20*/  I2IP.S8.S32.SAT R107, R119, R118, RZ ;  /* 0x00000076776b7239 */ /* 0x000fe200000014ff */
[-C--:B------:R-:W-:Y:S01]  /*8f30*/  IMAD R58, R33, R154.reuse, R58 ;  /* 0x0000009a213a7224 */ /* 0x080fe200078e023a */
[----:B------:R-:W-:Y:S01]  /*8f40*/  MOV R33, R205 ;  /* 0x000000cd00217202 */ /* 0x000fe20000000f00 */
[----:B------:R-:W-:Y:S01]  /*8f50*/  IMAD R59, R175, R154, R59 ;  /* 0x0000009aaf3b7224 */ /* 0x000fe200078e023b */
[----:B------:R-:W-:Y:S01]  /*8f60*/  I2IP.S8.S32.SAT R106, R113, R112, R106 ;  /* 0x00000070716a7239 */ /* 0x000fe2000000146a */
[----:B------:R-:W-:Y:S01]  /*8f70*/  IMAD R60, R89, R154, R60 ;  /* 0x0000009a593c7224 */ /* 0x000fe200078e023c */
[----:B------:R-:W-:Y:S01]  /*8f80*/  I2IP.S8.S32.SAT R107, R117, R116, R107 ;  /* 0x00000074756b7239 */ /* 0x000fe2000000146b */
[-C--:B------:R-:W-:Y:S01]  /*8f90*/  IMAD R61, R32, R154.reuse, R61 ;  /* 0x0000009a203d7224 */ /* 0x080fe200078e023d */
[----:B------:R-:W-:Y:S01]  /*8fa0*/  SHF.R.S32.HI R32, RZ, 0x18, R204 ;  /* 0x00000018ff207819 */ /* 0x000fe200000114cc */
[----:B------:R-:W-:Y:S01]  /*8fb0*/  IMAD R62, R91, R154, R62 ;  /* 0x0000009a5b3e7224 */ /* 0x000fe200078e023e */
[----:B------:R-:W-:Y:S01]  /*8fc0*/  I2IP.S8.S32.SAT R58, R59, R58, RZ ;  /* 0x0000003a3b3a7239 */ /* 0x000fe200000014ff */
[----:B------:R-:W-:Y:S01]  /*8fd0*/  IMAD R63, R176, R154, R63 ;  /* 0x0000009ab03f7224 */ /* 0x000fe200078e023f */
[----:B------:R-:W-:Y:S01]  /*8fe0*/  MOV R59, R202 ;  /* 0x000000ca003b7202 */ /* 0x000fe20000000f00 */
[-C--:B------:R-:W-:Y:S01]  /*8ff0*/  IMAD R64, R33, R154.reuse, R64 ;  /* 0x0000009a21407224 */ /* 0x080fe200078e0240 */
[----:B------:R-:W-:Y:S01]  /*9000*/  SHF.R.S32.HI R33, RZ, 0x18, R203 ;  /* 0x00000018ff217819 */ /* 0x000fe200000114cb */
[----:B------:R-:W-:Y:S01]  /*9010*/  IMAD R65, R32, R154, R65 ;  /* 0x0000009a20417224 */ /* 0x000fe200078e0241 */
[----:B------:R-:W-:Y:S01]  /*9020*/  SHF.R.S32.HI R32, RZ, 0x18, R201 ;  /* 0x00000018ff207819 */ /* 0x000fe200000114c9 */
[----:B------:R1:W-:Y:S01]  /*9030*/  STS.128 [R189+0x6300], R104 ;  /* 0x00630068bd007388 */ /* 0x0003e20000000c00 */
[----:B------:R-:W-:Y:S01]  /*9040*/  I2IP.S8.S32.SAT R62, R63, R62, RZ ;  /* 0x0000003e3f3e7239 */ /* 0x000fe200000014ff */
[-C--:B------:R-:W-:Y:S01]  /*9050*/  IMAD R66, R33, R154.reuse, R66 ;  /* 0x0000009a21427224 */ /* 0x080fe200078e0242 */
[----:B------:R-:W-:Y:S01]  /*9060*/  SHF.R.S32.HI R63, RZ, 0x18, R200 ;  /* 0x00000018ff3f7819 */ /* 0x000fe200000114c8 */
        /* <DEDUP_REMOVED lines=8> */
[----:B------:R-:W-:Y:S01]  /*90f0*/  IMAD.MOV.U32 R33, RZ, RZ, R234 ;  /* 0x000000ffff217224 */ /* 0x000fe200078e00ea */
[----:B------:R-:W-:Y:S01]  /*9100*/  I2IP.S8.S32.SAT R101, R61, R60, R62 ;  /* 0x0000003c3d657239 */ /* 0x000fe2000000143e */
[----:B------:R-:W-:Y:S01]  /*9110*/  IMAD R71, R178, R154, R71 ;  /* 0x0000009ab2477224 */ /* 0x000fe200078e0247 */
[----:B------:R-:W-:Y:S01]  /*9120*/  I2IP.S8.S32.SAT R102, R65, R64, R66 ;  /* 0x0000004041667239 */ /* 0x000fe20000001442 */
        /* <DEDUP_REMOVED lines=23> */
[----:B------:R-:W-:Y:S01]  /*92a0*/  I2IP.S8.S32.SAT R103, R69, R68, R70 ;  /* 0x0000004445677239 */ /* 0x000fe20000001446 */
[----:B------:R-:W-:Y:S01]  /*92b0*/  IMAD R84, R33, R154, R84 ;  /* 0x0000009a21547224 */ /* 0x000fe200078e0254 */
[----:B------:R-:W-:Y:S01]  /*92c0*/  I2IP.S8.S32.SAT R72, R73, R72, R74 ;  /* 0x0000004849487239 */ /* 0x000fe2000000144a */
[-C--:B------:R-:W-:Y:S01]  /*92d0*/  IMAD R85, R32, R154.reuse, R85 ;  /* 0x0000009a20557224 */ /* 0x080fe200078e0255 */
[----:B------:R-:W-:Y:S01]  /*92e0*/  SHF.R.S32.HI R32, RZ, 0x18, R226 ;  /* 0x00000018ff207819 */ /* 0x000fe200000114e2 */
[----:B------:R-:W-:Y:S01]  /*92f0*/  IMAD R86, R57, R154, R86 ;  /* 0x0000009a39567224 */ /* 0x000fe200078e0256 */
[----:B------:R-:W-:Y:S01]  /*9300*/  SHF.R.S32.HI R57, RZ, 0x18, R224 ;  /* 0x00000018ff397819 */ /* 0x000fe200000114e0 */
[----:B------:R-:W-:Y:S01]  /*9310*/  IMAD.MOV.U32 R33, RZ, RZ, R228 ;  /* 0x000000ffff217224 */ /* 0x000fe200078e00e4 */
[----:B------:R-:W-:Y:S01]  /*9320*/  I2IP.S8.S32.SAT R73, R79, R78, RZ ;  /* 0x0000004e4f497239 */ /* 0x000fe200000014ff */
[----:B------:R-:W-:Y:S01]  /*9330*/  IMAD R87, R182, R154, R87 ;  /* 0x0000009ab6577224 */ /* 0x000fe200078e0257 */
[----:B------:R-:W-:Y:S01]  /*9340*/  I2IP.S8.S32.SAT R74, R83, R82, RZ ;  /* 0x00000052534a7239 */ /* 0x000fe200000014ff */
[----:B------:R-:W-:Y:S01]  /*9350*/  IMAD R130, R33, R154, R130 ;  /* 0x0000009a21827224 */ /* 0x000fe200078e0282 */
        /* <DEDUP_REMOVED lines=33> */
[-C--:B------:R-:W-:Y:S01]  /*9570*/  IMAD R40, R33, R154.reuse, R40 ;  /* 0x0000009a21287224 */ /* 0x080fe200078e0228 */
[----:B------:R-:W-:Y:S01]  /*9580*/  MOV R33, R147 ;  /* 0x0000009300217202 */ /* 0x000fe20000000f00 */
[-C--:B------:R-:W-:Y:S01]  /*9590*/  IMAD R41, R32, R154.reuse, R41 ;  /* 0x0000009a20297224 */ /* 0x080fe200078e0229 */
[----:B------:R-:W-:Y:S01]  /*95a0*/  SHF.R.S32.HI R32, RZ, 0x18, R145 ;  /* 0x00000018ff207819 */ /* 0x000fe20000011491 */
[----:B------:R-:W-:Y:S01]  /*95b0*/  IMAD R42, R57, R154, R42 ;  /* 0x0000009a392a7224 */ /* 0x000fe200078e022a */
[----:B------:R-:W-:Y:S01]  /*95c0*/  I2IP.S8.S32.SAT R38, R39, R38, RZ ;  /* 0x0000002627267239 */ /* 0x000fe200000014ff */
[-C--:B------:R-:W-:Y:S01]  /*95d0*/  IMAD R43, R159, R154.reuse, R43 ;  /* 0x0000009a9f2b7224 */ /* 0x080fe200078e022b */
[----:B------:R-:W-:Y:S01]  /*95e0*/  SHF.R.S32.HI R39, RZ, 0x18, R143 ;  /* 0x00000018ff277819 */ /* 0x000fe2000001148f */
[----:B------:R-:W-:Y:S01]  /*95f0*/  IMAD R44, R33, R154, R44 ;  /* 0x0000009a212c7224 */ /* 0x000fe200078e022c */
[----:B------:R-:W-:Y:S01]  /*9600*/  MOV R33, R252 ;  /* 0x000000fc00217202 */ /* 0x000fe20000000f00 */
[-C--:B------:R-:W-:Y:S01]  /*9610*/  IMAD R45, R32, R154.reuse, R45 ;  /* 0x0000009a202d7224 */ /* 0x080fe200078e022d */
[----:B------:R-:W-:Y:S01]  /*9620*/  SHF.R.S32.HI R32, RZ, 0x18, R250 ;  /* 0x00000018ff207819 */ /* 0x000fe200000114fa */
[----:B------:R-:W-:Y:S01]  /*9630*/  IMAD R46, R39, R154, R46 ;  /* 0x0000009a272e7224 */ /* 0x000fe200078e022e */
[----:B------:R-:W-:Y:S01]  /*9640*/  I2IP.S8.S32.SAT R63, R37, R36, R38 ;  /* 0x00000024253f7239 */ /* 0x000fe20000001426 */
[-C--:B------:R-:W-:Y:S01]  /*9650*/  IMAD R47, R160, R154.reuse, R47 ;  /* 0x0000009aa02f7224 */ /* 0x080fe200078e022f */
[----:B------:R-:W-:Y:S01]  /*9660*/  SHF.R.S32.HI R37, RZ, 0x18, R248 ;  /* 0x00000018ff257819 */ /* 0x000fe200000114f8 */
        /* <DEDUP_REMOVED lines=45> */
[----:B------:R-:W-:Y:S01]  /*9940*/  SHF.R.S32.HI R32, RZ, 0x18, R187 ;  /* 0x00000018ff207819 */ /* 0x000fe200000114bb */
[----:B------:R1:W-:Y:S01]  /*9950*/  STS.128 [R188+UR4+0x7300], R100 ;  /* 0x00730064bc007988 */ /* 0x0003e20008000c04 */
[----:B------:R-:W-:Y:S01]  /*9960*/  I2IP.S8.S32.SAT R43, R55, R54, RZ ;  /* 0x00000036372b7239 */ /* 0x000fe200000014ff */
[----:B------:R-:W-:Y:S01]  /*9970*/  IMAD R18, R37, R154, R18 ;  /* 0x0000009a25127224 */ /* 0x000fe200078e0212 */
[----:B------:R-:W-:Y:S01]  /*9980*/  SHF.R.S32.HI R37, RZ, 0x18, R170 ;  /* 0x00000018ff257819 */ /* 0x000fe200000114aa */
[----:B------:R-:W-:Y:S01]  /*9990*/  IMAD.MOV.U32 R33, RZ, RZ, R151 ;  /* 0x000000ffff217224 */ /* 0x000fe200078e0097 */
[----:B------:R-:W-:Y:S01]  /*99a0*/  I2IP.S8.S32.SAT R41, R45, R44, R41 ;  /* 0x0000002c2d297239 */ /* 0x000fe20000001429 */
[----:B------:R-:W-:Y:S01]  /*99b0*/  IMAD R19, R184, R154, R19 ;  /* 0x0000009ab8137224 */ /* 0x000fe200078e0213 */
[----:B------:R-:W-:Y:S01]  /*99c0*/  I2IP.S8.S32.SAT R42, R49, R48, R42 ;  /* 0x00000030312a7239 */ /* 0x000fe2000000142a */
[----:B------:R1:W-:Y:S01]  /*99d0*/  STS.128 [R189+0x7300], R72 ;  /* 0x00730048bd007388 */ /* 0x0003e20000000c00 */
[----:B------:R-:W-:Y:S01]  /*99e0*/  I2IP.S8.S32.SAT R43, R53, R52, R43 ;  /* 0x00000034352b7239 */ /* 0x000fe2000000142b */
[-C--:B------:R-:W-:Y:S01]  /*99f0*/  IMAD R16, R33, R154.reuse, R16 ;  /* 0x0000009a21107224 */ /* 0x080fe200078e0210 */
[----:B------:R-:W-:Y:S01]  /*9a00*/  MOV R33, R169 ;  /* 0x000000a900217202 */ /* 0x000fe20000000f00 */
[-C--:B------:R-:W-:Y:S01]  /*9a10*/  IMAD R17, R32, R154.reuse, R17 ;  /* 0x0000009a20117224 */ /* 0x080fe200078e0211 */
[----:B------:R-:W-:Y:S01]  /*9a20*/  SHF.R.S32.HI R32, RZ, 0x18, R168 ;  /* 0x00000018ff207819 */ /* 0x000fe200000114a8 */
[-C--:B------:R-:W-:Y:S01]  /*9a30*/  IMAD R22, R37, R154.reuse, R22 ;  /* 0x0000009a25167224 */ /* 0x080fe200078e0216 */
[----:B------:R-:W-:Y:S01]  /*9a40*/  SHF.R.S32.HI R37, RZ, 0x18, R167 ;  /* 0x00000018ff257819 */ /* 0x000fe200000114a7 */
[----:B------:R1:W-:Y:S01]  /*9a50*/  STS.128 [R188+UR4+0x8300], R60 ;  /* 0x0083003cbc007988 */ /* 0x0003e20008000c04 */
[----:B------:R-:W-:Y:S01]  /*9a60*/  SHF.R.S32.HI R39, RZ, 0x18, R94 ;  /* 0x00000018ff277819 */ /* 0x000fe2000001145e */
[----:B------:R-:W-:Y:S01]  /*9a70*/  IMAD R23, R88, R154, R23 ;  /* 0x0000009a58177224 */ /* 0x000fe200078e0217 */
[----:B------:R-:W-:Y:S01]  /*9a80*/  I2IP.S8.S32.SAT R44, R7, R6, RZ ;  /* 0x00000006072c7239 */ /* 0x000fe200000014ff */
[----:B------:R-:W-:Y:S01]  /*9a90*/  IMAD R20, R33, R154, R20 ;  /* 0x0000009a21147224 */ /* 0x000fe200078e0214 */
[----:B------:R-:W-:Y:S01]  /*9aa0*/  MOV R33, R166 ;  /* 0x000000a600217202 */ /* 0x000fe20000000f00 */
[----:B------:R-:W-:Y:S01]  /*9ab0*/  IMAD R21, R32, R154, R21 ;  /* 0x0000009a20157224 */ /* 0x000fe200078e0215 */
[----:B------:R-:W-:Y:S01]  /*9ac0*/  SHF.R.S32.HI R32, RZ, 0x18, R165 ;  /* 0x00000018ff207819 */ /* 0x000fe200000114a5 */
[----:B------:R1:W-:Y:S01]  /*9ad0*/  STS.128 [R189+0x8300], R40 ;  /* 0x00830028bd007388 */ /* 0x0003e20000000c00 */
[----:B------:R-:W-:Y:S01]  /*9ae0*/  I2IP.S8.S32.SAT R45, R11, R10, RZ ;  /* 0x0000000a0b2d7239 */ /* 0x000fe200000014ff */
[----:B------:R-:W-:Y:S01]  /*9af0*/  IMAD R26, R37, R154, R26 ;  /* 0x0000009a251a7224 */ /* 0x000fe200078e021a */
[----:B------:R-:W-:Y:S01]  /*9b00*/  MOV R37, R98 ;  /* 0x0000006200257202 */ /* 0x000fe20000000f00 */
[----:B------:R-:W-:Y:S01]  /*9b10*/  IMAD R27, R90, R154, R27 ;  /* 0x0000009a5a1b7224 */ /* 0x000fe200078e021b */
[----:B------:R-:W-:Y:S01]  /*9b20*/  I2IP.S8.S32.SAT R46, R15, R14, RZ ;  /* 0x0000000e0f2e7239 */ /* 0x000fe200000014ff */
[-C--:B------:R-:W-:Y:S01]  /*9b30*/  IMAD R24, R33, R154.reuse, R24 ;  /* 0x0000009a21187224 */ /* 0x080fe200078e0218 */
[----:B------:R-:W-:Y:S01]  /*9b40*/  SHF.R.S32.HI R33, RZ, 0x18, R99 ;  /* 0x00000018ff217819 */ /* 0x000fe20000011463 */
[----:B------:R-:W-:Y:S01]  /*9b50*/  IMAD R25, R32, R154, R25 ;  /* 0x0000009a20197224 */ /* 0x000fe200078e0219 */
[----:B------:R-:W-:Y:S02]  /*9b60*/  SHF.R.S32.HI R32, RZ, 0x18, R95 ;  /* 0x00000018ff207819 */ /* 0x000fe4000001145f */
[----:B------:R-:W-:Y:S01]  /*9b70*/  I2IP.S8.S32.SAT R47, R19, R18, RZ ;  /* 0x00000012132f7239 */ /* 0x000fe200000014ff */
[----:B------:R-:W-:Y:S01]  /*9b80*/  IMAD R30, R33, R154, R30 ;  /* 0x0000009a211e7224 */ /* 0x000fe200078e021e */
[----:B------:R-:W-:Y:S01]  /*9b90*/  I2IP.S8.S32.SAT R44, R3, R0, R44 ;  /* 0x00000000032c7239 */ /* 0x000fe2000000142c */
[----:B------:R-:W-:Y:S01]  /*9ba0*/  IMAD R31, R92, R154, R31 ;  /* 0x0000009a5c1f7224 */ /* 0x000fe200078e021f */
[----:B------:R-:W-:Y:S01]  /*9bb0*/  I2IP.S8.S32.SAT R45, R5, R4, R45 ;  /* 0x00000004052d7239 */ /* 0x000fe2000000142d */
[----:B------:R-:W-:Y:S01]  /*9bc0*/  IMAD R28, R37, R154, R28 ;  /* 0x0000009a251c7224 */ /* 0x000fe200078e021c */
[----:B------:R-:W-:Y:S01]  /*9bd0*/  I2IP.S8.S32.SAT R46, R9, R8, R46 ;  /* 0x00000008092e7239 */ /* 0x000fe2000000142e */
[----:B------:R-:W-:Y:S01]  /*9be0*/  IMAD R29, R32, R154, R29 ;  /* 0x0000009a201d7224 */ /* 0x000fe200078e021d */
[----:B------:R-:W-:Y:S01]  /*9bf0*/  I2IP.S8.S32.SAT R47, R13, R12, R47 ;  /* 0x0000000c0d2f7239 */ /* 0x000fe2000000142f */
[----:B------:R-:W-:Y:S01]  /*9c00*/  IMAD R34, R39, R154, R34 ;  /* 0x0000009a27227224 */ /* 0x000fe200078e0222 */
[----:B------:R-:W-:Y:S01]  /*9c10*/  I2IP.S8.S32.SAT R26, R27, R26, RZ ;  /* 0x0000001a1b1a7239 */ /* 0x000fe200000014ff */
[----:B------:R-:W-:Y:S01]  /*9c20*/  IMAD R35, R93, R154, R35 ;  /* 0x0000009a5d237224 */ /* 0x000fe200078e0223 */
[----:B------:R-:W-:Y:S01]  /*9c30*/  I2IP.S8.S32.SAT R32, R23, R22, RZ ;  /* 0x0000001617207239 */ /* 0x000fe200000014ff */
[----:B------:R1:W-:Y:S01]  /*9c40*/  STS.128 [R188+UR4+0x9300], R44 ;  /* 0x0093002cbc007988 */ /* 0x0003e20008000c04 */
[----:B------:R-:W-:Y:S02]  /*9c50*/  I2IP.S8.S32.SAT R30, R31, R30, RZ ;  /* 0x0000001e1f1e7239 */ /* 0x000fe400000014ff */
[----:B------:R-:W-:Y:S02]  /*9c60*/  I2IP.S8.S32.SAT R27, R35, R34, RZ ;  /* 0x00000022231b7239 */ /* 0x000fe400000014ff */
[----:B------:R-:W-:Y:S02]  /*9c70*/  I2IP.S8.S32.SAT R32, R17, R16, R32 ;  /* 0x0000001011207239 */ /* 0x000fe40000001420 */
[----:B------:R-:W-:Y:S02]  /*9c80*/  I2IP.S8.S32.SAT R33, R21, R20, R26 ;  /* 0x0000001415217239 */ /* 0x000fe4000000141a */
[----:B------:R-:W-:Y:S02]  /*9c90*/  I2IP.S8.S32.SAT R34, R25, R24, R30 ;  /* 0x0000001819227239 */ /* 0x000fe4000000141e */
[----:B------:R-:W-:Y:S05]  /*9ca0*/  I2IP.S8.S32.SAT R35, R29, R28, R27 ;  /* 0x0000001c1d237239 */ /* 0x000fea000000141b */
[----:B------:R1:W-:Y:S01]  /*9cb0*/  STS.128 [R189+0x9300], R32 ;  /* 0x00930020bd007388 */ /* 0x0003e20000000c00 */
[----:B------:R-:W-:Y:S01]  /*9cc0*/  @!PT LDS RZ, [RZ] ;  /* 0x00000000fffff984 */ /* 0x000fe20000000800 */
[----:B------:R-:W-:Y:S01]  /*9cd0*/  @!PT LDS RZ, [RZ] ;  /* 0x00000000fffff984 */ /* 0x000fe20000000800 */
[----:B------:R-:W-:Y:S01]  /*9ce0*/  @!PT LDS RZ, [RZ] ;  /* 0x00000000fffff984 */ /* 0x000fe20000000800 */
[----:B------:R-:W-:Y:S01]  /*9cf0*/  @!PT LDS RZ, [RZ] ;  /* 0x00000000fffff984 */ /* 0x000fe20000000800 */
[----:B------:R2:W-:Y:S07]  /*9d00*/  MEMBAR.ALL.CTA ;  /* 0x0000000000007992 */ /* 0x0005ee0000008000 */
[----:B--2---:R-:W2:Y:S02]  /*9d10*/  FENCE.VIEW.ASYNC.S ;  /* 0x00000000000073c6 */ /* 0x004ea40000000000 */
[----:B--2---:R-:W-:Y:S06]  /*9d20*/  BAR.SYNC.DEFER_BLOCKING 0x1, 0x80 ;  /* 0x0042000000007b1d */ /* 0x004fec0000010000 */
[----:B------:R-:W-:Y:S05]  /*9d30*/  @P1 BRA `(.L_x_112) ;  /* 0x0000000000781947 */ /* 0x000fea0003800000 */
[----:B------:R-:W2:Y:S01]  /*9d40*/  LDCU.64 UR6, c[0x0][0x348] ;  /* 0x00006900ff0677ac */ /* 0x000ea20008000a00 */
[----:B------:R-:W-:Y:S02]  /*9d50*/  UIMAD UR9, UR47, 0xa0, URZ ;  /* 0x000000a02f0978a4 */ /* 0x000fe4000f8e02ff */
[----:B------:R-:W-:Y:S02]  /*9d60*/  USHF.L.U32 UR10, UR46, 0x7, URZ ;  /* 0x000000072e0a7899 */ /* 0x000fe400080006ff */
[----:B------:R-:W-:Y:S01]  /*9d70*/  UIADD3 UR8, UPT, UPT, UR4, 0x5300, URZ ;  /* 0x0000530004087890 */ /* 0x000fe2000fffe0ff */
[----:B------:R-:W-:Y:S01]  /*9d80*/  UMOV UR11, UR36 ;  /* 0x00000024000b7c82 */ /* 0x000fe20008000000 */
[----:B------:R-:W-:Y:S02]  /*9d90*/  UIADD3 UR24, UPT, UPT, UR4, 0x6300, URZ ;  /* 0x0000630004187890 */ /* 0x000fe4000fffe0ff */
[----:B------:R-:W-:Y:S01]  /*9da0*/  UIADD3 UR25, UPT, UPT, UR9, 0x20, URZ ;  /* 0x0000002009197890 */ /* 0x000fe2000fffe0ff */
[----:B------:R-:W-:Y:S01]  /*9db0*/  UMOV UR27, UR36 ;  /* 0x00000024001b7c82 */ /* 0x000fe20008000000 */
[----:B------:R-:W-:Y:S01]  /*9dc0*/  UMOV UR26, UR10 ;  /* 0x0000000a001a7c82 */ /* 0x000fe20008000000 */
[----:B------:R-:W-:Y:S02]  /*9dd0*/  UIADD3 UR16, UPT, UPT, UR4, 0x7300, URZ ;  /* 0x0000730004107890 */ /* 0x000fe4000fffe0ff */
[----:B--2---:R-:W-:Y:S02]  /*9de0*/  UIADD3 UR6, UP0, UPT, UR6, 0x680, URZ ;  /* 0x0000068006067890 */ /* 0x004fe4000ff1e0ff */
[----:B------:R-:W-:Y:S02]  /*9df0*/  UIADD3 UR17, UPT, UPT, UR9, 0x40, URZ ;  /* 0x0000004009117890 */ /* 0x000fe4000fffe0ff */
[----:B------:R-:W-:Y:S01]  /*9e00*/  UIADD3.X UR7, UPT, UPT, URZ, UR7, URZ, UP0, !UPT ;  /* 0x00000007ff077290 */ /* 0x000fe200087fe4ff */
[----:B------:R-:W-:Y:S01]  /*9e10*/  UMOV UR19, UR36 ;  /* 0x0000002400137c82 */ /* 0x000fe20008000000 */
[----:B------:R-:W-:Y:S01]  /*9e20*/  UMOV UR18, UR10 ;  /* 0x0000000a00127c82 */ /* 0x000fe20008000000 */
[----:B------:R-:W-:Y:S02]  /*9e30*/  UIADD3 UR20, UPT, UPT, UR4, 0x8300, URZ ;  /* 0x0000830004147890 */ /* 0x000fe4000fffe0ff */
[----:B------:R-:W-:Y:S01]  /*9e40*/  UIADD3 UR21, UPT, UPT, UR9, 0x60, URZ ;  /* 0x0000006009157890 */ /* 0x000fe2000fffe0ff */
[----:B------:R-:W-:Y:S03]  /*9e50*/  UMOV UR23, UR36 ;  /* 0x0000002400177c82 */ /* 0x000fe60008000000 */
[----:B------:R2:W-:Y:S01]  /*9e60*/  UTMASTG.3D [UR8], [UR6] ;  /* 0x00000008060073b5 */ /* 0x0005e20008010000 */
[----:B------:R-:W-:Y:S01]  /*9e70*/  UMOV UR22, UR10 ;  /* 0x0000000a00167c82 */ /* 0x000fe20008000000 */
[----:B------:R-:W-:Y:S02]  /*9e80*/  UIADD3 UR12, UPT, UPT, UR4, 0x9300, URZ ;  /* 0x00009300040c7890 */ /* 0x000fe4000fffe0ff */
[----:B------:R-:W-:Y:S01]  /*9e90*/  UIADD3 UR13, UPT, UPT, UR9, 0x80, URZ ;  /* 0x00000080090d7890 */ /* 0x000fe2000fffe0ff */
[----:B------:R-:W-:Y:S01]  /*9ea0*/  UMOV UR15, UR36 ;  /* 0x00000024000f7c82 */ /* 0x000fe20008000000 */
[----:B------:R-:W-:Y:S01]  /*9eb0*/  UMOV UR14, UR10 ;  /* 0x0000000a000e7c82 */ /* 0x000fe20008000000 */
[----:B------:R2:W-:Y:S01]  /*9ec0*/  UTMASTG.3D [UR24], [UR6] ;  /* 0x00000018060073b5 */ /* 0x0005e20008010000 */
[----:B------:R2:W-:Y:S01]  /*9ed0*/  UTMASTG.3D [UR16], [UR6] ;  /* 0x00000010060073b5 */ /* 0x0005e20008010000 */
[----:B------:R2:W-:Y:S04]  /*9ee0*/  UTMASTG.3D [UR20], [UR6] ;  /* 0x00000014060073b5 */ /* 0x0005e80008010000 */
[----:B------:R2:W-:Y:S01]  /*9ef0*/  UTMASTG.3D [UR12], [UR6] ;  /* 0x0000000c060073b5 */ /* 0x0005e20008010000 */
[----:B------:R0:W-:Y:S01]  /*9f00*/  UTMACMDFLUSH ;  /* 0x00000000000079b7 */ /* 0x0001e20000000000 */
[----:B--2---:R-:W-:Y:S04]  /*9f10*/  DEPBAR.LE SB0, 0x0 ;  /* 0x000080000000791a */ /* 0x004fe80000000000 */
.L_x_112:
[----:B------:R-:W-:Y:S05]  /*9f20*/  BSYNC.RECONVERGENT B0 ;  /* 0x0000000000007941 */ /* 0x000fea0003800200 */
.L_x_111:
[----:B------:R-:W-:Y:S01]  /*9f30*/  UISETP.NE.AND UP2, UPT, UR48, URZ, UPT ;  /* 0x000000ff3000728c */ /* 0x000fe2000bf45270 */
[----:B------:R-:W-:Y:S01]  /*9f40*/  BAR.SYNC.DEFER_BLOCKING 0x1, 0x80 ;  /* 0x0042000000007b1d */ /* 0x000fe20000010000 */
[----:B------:R-:W-:Y:S02]  /*9f50*/  UISETP.NE.AND UP0, UPT, UR45, 0x2, UPT ;  /* 0x000000022d00788c */ /* 0x000fe4000bf05270 */
[----:B------:R-:W-:Y:S02]  /*9f60*/  UISETP.NE.AND UP1, UPT, UR5, 0x3, UPT ;  /* 0x000000030500788c */ /* 0x000fe4000bf25270 */
[----:B------:R-:W-:Y:S02]  /*9f70*/  USEL UR6, URZ, 0x1, UP0 ;  /* 0x00000001ff067887 */ /* 0x000fe40008000000 */
[----:B------:R-:W-:Y:S02]  /*9f80*/  USEL UR4, URZ, 0x1, UP1 ;  /* 0x00000001ff047887 */ /* 0x000fe40008800000 */
[----:B------:R-:W-:Y:S02]  /*9f90*/  UIADD3 UR47, UPT, UPT, UR37, UR58, URZ ;  /* 0x0000003a252f7290 */ /* 0x000fe4000fffe0ff */
[----:B------:R-:W-:Y:S02]  /*9fa0*/  UIADD3 UR46, UPT, UPT, UR38, UR59, URZ ;  /* 0x0000003b262e7290 */ /* 0x000fe4000fffe0ff */
[----:B------:R-:W-:Y:S02]  /*9fb0*/  USEL UR18, UR45, URZ, UP0 ;  /* 0x000000ff2d127287 */ /* 0x000fe40008000000 */
[----:B------:R-:W-:Y:S02]  /*9fc0*/  USEL UR43, UR5, URZ, UP1 ;  /* 0x000000ff052b7287 */ /* 0x000fe40008800000 */
[----:B------:R-:W-:Y:S02]  /*9fd0*/  ULOP3.LUT UR49, UR49, UR6, URZ, 0x3c, !UPT ;  /* 0x0000000631317292 */ /* 0x000fe4000f8e3cff */
[----:B------:R-:W-:Y:S01]  /*9fe0*/  ULOP3.LUT UR50, UR50, UR4, URZ, 0x3c, !UPT ;  /* 0x0000000432327292 */ /* 0x000fe2000f8e3cff */
[----:B------:R-:W-:Y:S01]  /*9ff0*/  UMOV UR36, UR51 ;  /* 0x0000003300247c82 */ /* 0x000fe20008000000 */
[----:B------:R-:W-:Y:S10]  /*a000*/  BRA.U UP2, `(.L_x_113) ;  /* 0xffffffb102e87547 */ /* 0x000ff4000b83ffff */
[----:B------:R-:W-:Y:S05]  /*a010*/  EXIT ;  /* 0x000000000000794d */ /* 0x000fea0003800000 */
.L_x_20:
[----:B--2---:R2:W3:Y:S02]  /*a020*/  SYNCS.PHASECHK.TRANS64.TRYWAIT P0, [R3+URZ+0x1c0], R2 ;  /* 0x0001c002030075a7 */ /* 0x0044e400080011ff */
[----:B---3--:R-:W-:Y:S05]  /*a030*/  @!P0 NANOSLEEP.SYNCS 0x989680 ;  /* 0x009896800000895d */ /* 0x008fea0003900000 */
[----:B------:R-:W3:Y:S02]  /*a040*/  @!P0 SYNCS.PHASECHK.TRANS64 P0, [R3+URZ+0x1c0], R2 ;  /* 0x0001c002030085a7 */ /* 0x000ee400080010ff */
[----:B---3--:R-:W-:Y:S05]  /*a050*/  @!P0 BRA `(.L_x_20) ;  /* 0xfffffffc00f08947 */ /* 0x008fea000383ffff */
[----:B------:R-:W-:Y:S05]  /*a060*/  BRA `(.L_x_114) ;  /* 0xffffff78001c7947 */ /* 0x000fea000383ffff */
.L_x_23:
[----:B-1----:R-:W-:Y:S07]  /*a070*/  MOV R0, UR33 ;  /* 0x0000002100007c02 */ /* 0x002fee0008000f00 */
.L_x_115:
[----:B-1----:R1:W2:Y:S02]  /*a080*/  SYNCS.PHASECHK.TRANS64.TRYWAIT P0, [R0+URZ+0xa0], R3 ;  /* 0x0000a003000075a7 */ /* 0x0022a400080011ff */
[----:B--2---:R-:W-:Y:S05]  /*a090*/  @!P0 NANOSLEEP.SYNCS 0x989680 ;  /* 0x009896800000895d */ /* 0x004fea0003900000 */
[----:B------:R-:W2:Y:S02]  /*a0a0*/  @!P0 SYNCS.PHASECHK.TRANS64 P0, [R0+URZ+0xa0], R3 ;  /* 0x0000a003000085a7 */ /* 0x000ea400080010ff */
[----:B--2---:R-:W-:Y:S05]  /*a0b0*/  @!P0 BRA `(.L_x_115) ;  /* 0xfffffffc00f08947 */ /* 0x004fea000383ffff */
[----:B------:R-:W-:Y:S05]  /*a0c0*/  BRA `(.L_x_22) ;  /* 0xffffff7800647947 */ /* 0x000fea000383ffff */
.L_x_29:
[----:B-1----:R-:W-:Y:S07]  /*a0d0*/  MOV R0, UR17 ;  /* 0x0000001100007c02 */ /* 0x002fee0008000f00 */
.L_x_116:
[----:B-1----:R1:W2:Y:S02]  /*a0e0*/  SYNCS.PHASECHK.TRANS64.TRYWAIT P0, [R0+URZ+0xa0], R3 ;  /* 0x0000a003000075a7 */ /* 0x0022a400080011ff */
[----:B--2---:R-:W-:Y:S05]  /*a0f0*/  @!P0 NANOSLEEP.SYNCS 0x989680 ;  /* 0x009896800000895d */ /* 0x004fea0003900000 */
[----:B------:R-:W2:Y:S02]  /*a100*/  @!P0 SYNCS.PHASECHK.TRANS64 P0, [R0+URZ+0xa0], R3 ;  /* 0x0000a003000085a7 */ /* 0x000ea400080010ff */
[----:B--2---:R-:W-:Y:S05]  /*a110*/  @!P0 BRA `(.L_x_116) ;  /* 0xfffffffc00f08947 */ /* 0x004fea000383ffff */
[----:B------:R-:W-:Y:S05]  /*a120*/  BRA `(.L_x_28) ;  /* 0xffffff7c000c7947 */ /* 0x000fea000383ffff */
.L_x_33:
[----:B-1----:R1:W2:Y:S02]  /*a130*/  SYNCS.PHASECHK.TRANS64.TRYWAIT P0, [R3+URZ+0x160], R0 ;  /* 0x00016000030075a7 */ /* 0x0022a400080011ff */
[----:B--2---:R-:W-:Y:S05]  /*a140*/  @!P0 NANOSLEEP.SYNCS 0x989680 ;  /* 0x009896800000895d */ /* 0x004fea0003900000 */
[----:B------:R-:W2:Y:S02]  /*a150*/  @!P0 SYNCS.PHASECHK.TRANS64 P0, [R3+URZ+0x160], R0 ;  /* 0x00016000030085a7 */ /* 0x000ea400080010ff */
[----:B--2---:R-:W-:Y:S05]  /*a160*/  @!P0 BRA `(.L_x_33) ;  /* 0xfffffffc00f08947 */ /* 0x004fea000383ffff */
[----:B------:R-:W-:Y:S05]  /*a170*/  BRA `(.L_x_117) ;  /* 0xffffff7c009c7947 */ /* 0x000fea000383ffff */
.L_x_37:
[----:B-1----:R-:W-:-:S07]  /*a180*/  MOV R0, UR4 ;  /* 0x0000000400007c02 */ /* 0x002fce0008000f00 */
.L_x_118:
[----:B-1----:R1:W2:Y:S02]  /*a190*/  SYNCS.PHASECHK.TRANS64.TRYWAIT P0, [R0+URZ], R3 ;  /* 0x00000003000075a7 */ /* 0x0022a400080011ff */
[----:B--2---:R-:W-:Y:S05]  /*a1a0*/  @!P0 NANOSLEEP.SYNCS 0x989680 ;  /* 0x009896800000895d */ /* 0x004fea0003900000 */
[----:B------:R-:W2:Y:S02]  /*a1b0*/  @!P0 SYNCS.PHASECHK.TRANS64 P0, [R0+URZ], R3 ;  /* 0x00000003000085a7 */ /* 0x000ea400080010ff */
[----:B--2---:R-:W-:Y:S05]  /*a1c0*/  @!P0 BRA `(.L_x_118) ;  /* 0xfffffffc00f08947 */ /* 0x004fea000383ffff */
[----:B------:R-:W-:Y:S05]  /*a1d0*/  BRA `(.L_x_119) ;  /* 0xffffff8400407947 */ /* 0x000fea000383ffff */
.L_x_38:
[----:B------:R-:W-:-:S07]  /*a1e0*/  MOV R0, UR5 ;  /* 0x0000000500007c02 */ /* 0x000fce0008000f00 */
.L_x_120:
[----:B-1----:R1:W2:Y:S02]  /*a1f0*/  SYNCS.PHASECHK.TRANS64.TRYWAIT P0, [R0+URZ], R3 ;  /* 0x00000003000075a7 */ /* 0x0022a400080011ff */
[----:B--2---:R-:W-:Y:S05]  /*a200*/  @!P0 NANOSLEEP.SYNCS 0x989680 ;  /* 0x009896800000895d */ /* 0x004fea0003900000 */
[----:B------:R-:W2:Y:S02]  /*a210*/  @!P0 SYNCS.PHASECHK.TRANS64 P0, [R0+URZ], R3 ;  /* 0x00000003000085a7 */ /* 0x000ea400080010ff */
[----:B--2---:R-:W-:Y:S05]  /*a220*/  @!P0 BRA `(.L_x_120) ;  /* 0xfffffffc00f08947 */ /* 0x004fea000383ffff */
[----:B------:R-:W-:Y:S05]  /*a230*/  BRA `(.L_x_121) ;  /* 0xffffff84004c7947 */ /* 0x000fea000383ffff */
.L_x_39:
[----:B------:R-:W-:-:S07]  /*a240*/  MOV R0, UR5 ;  /* 0x0000000500007c02 */ /* 0x000fce0008000f00 */
.L_x_122:
[----:B-1----:R1:W2:Y:S02]  /*a250*/  SYNCS.PHASECHK.TRANS64.TRYWAIT P0, [R0+URZ], R3 ;  /* 0x00000003000075a7 */ /* 0x0022a400080011ff */
[----:B--2---:R-:W-:Y:S05]  /*a260*/  @!P0 NANOSLEEP.SYNCS 0x989680 ;  /* 0x009896800000895d */ /* 0x004fea0003900000 */
[----:B------:R-:W2:Y:S02]  /*a270*/  @!P0 SYNCS.PHASECHK.TRANS64 P0, [R0+URZ], R3 ;  /* 0x00000003000085a7 */ /* 0x000ea400080010ff */
[----:B--2---:R-:W-:Y:S05]  /*a280*/  @!P0 BRA `(.L_x_122) ;  /* 0xfffffffc00f08947 */ /* 0x004fea000383ffff */
[----:B------:R-:W-:Y:S05]  /*a290*/  BRA `(.L_x_123) ;  /* 0xffffff8400587947 */ /* 0x000fea000383ffff */
.L_x_40:
[----:B------:R-:W-:-:S07]  /*a2a0*/  MOV R0, UR5 ;  /* 0x0000000500007c02 */ /* 0x000fce0008000f00 */
.L_x_124:
[----:B-1----:R1:W2:Y:S02]  /*a2b0*/  SYNCS.PHASECHK.TRANS64.TRYWAIT P0, [R0+URZ], R3 ;  /* 0x00000003000075a7 */ /* 0x0022a400080011ff */
[----:B--2---:R-:W-:Y:S05]  /*a2c0*/  @!P0 NANOSLEEP.SYNCS 0x989680 ;  /* 0x009896800000895d */ /* 0x004fea0003900000 */
[----:B------:R-:W2:Y:S02]  /*a2d0*/  @!P0 SYNCS.PHASECHK.TRANS64 P0, [R0+URZ], R3 ;  /* 0x00000003000085a7 */ /* 0x000ea400080010ff */
[----:B--2---:R-:W-:Y:S05]  /*a2e0*/  @!P0 BRA `(.L_x_124) ;  /* 0xfffffffc00f08947 */ /* 0x004fea000383ffff */
[----:B------:R-:W-:Y:S05]  /*a2f0*/  BRA `(.L_x_125) ;  /* 0xffffff8400647947 */ /* 0x000fea000383ffff */
.L_x_41:
[----:B------:R-:W-:-:S07]  /*a300*/  MOV R0, UR5 ;  /* 0x0000000500007c02 */ /* 0x000fce0008000f00 */
.L_x_126:
[----:B-1----:R1:W2:Y:S02]  /*a310*/  SYNCS.PHASECHK.TRANS64.TRYWAIT P0, [R0+URZ], R3 ;  /* 0x00000003000075a7 */ /* 0x0022a400080011ff */
[----:B--2---:R-:W-:Y:S05]  /*a320*/  @!P0 NANOSLEEP.SYNCS 0x989680 ;  /* 0x009896800000895d */ /* 0x004fea0003900000 */
[----:B------:R-:W2:Y:S02]  /*a330*/  @!P0 SYNCS.PHASECHK.TRANS64 P0, [R0+URZ], R3 ;  /* 0x00000003000085a7 */ /* 0x000ea400080010ff */
[----:B--2---:R-:W-:Y:S05]  /*a340*/  @!P0 BRA `(.L_x_126) ;  /* 0xfffffffc00f08947 */ /* 0x004fea000383ffff */
[----:B------:R-:W-:Y:S05]  /*a350*/  BRA `(.L_x_127) ;  /* 0xffffff8400707947 */ /* 0x000fea000383ffff */
.L_x_42:
[----:B------:R-:W-:-:S07]  /*a360*/  MOV R0, UR5 ;  /* 0x0000000500007c02 */ /* 0x000fce0008000f00 */
.L_x_128:
[----:B-1----:R1:W2:Y:S02]  /*a370*/  SYNCS.PHASECHK.TRANS64.TRYWAIT P0, [R0+URZ], R3 ;  /* 0x00000003000075a7 */ /* 0x0022a400080011ff */
[----:B--2---:R-:W-:Y:S05]  /*a380*/  @!P0 NANOSLEEP.SYNCS 0x989680 ;  /* 0x009896800000895d */ /* 0x004fea0003900000 */
[----:B------:R-:W2:Y:S02]  /*a390*/  @!P0 SYNCS.PHASECHK.TRANS64 P0, [R0+URZ], R3 ;  /* 0x00000003000085a7 */ /* 0x000ea400080010ff */
[----:B--2---:R-:W-:Y:S05]  /*a3a0*/  @!P0 BRA `(.L_x_128) ;  /* 0xfffffffc00f08947 */ /* 0x004fea000383ffff */
[----:B------:R-:W-:Y:S05]  /*a3b0*/  BRA `(.L_x_129) ;  /* 0xffffff84007c7947 */ /* 0x000fea000383ffff */
.L_x_43:
[----:B------:R-:W-:-:S07]  /*a3c0*/  MOV R0, UR5 ;  /* 0x0000000500007c02 */ /* 0x000fce0008000f00 */
.L_x_130:
[----:B-1----:R1:W2:Y:S02]  /*a3d0*/  SYNCS.PHASECHK.TRANS64.TRYWAIT P0, [R0+URZ], R3 ;  /* 0x00000003000075a7 */ /* 0x0022a400080011ff */
[----:B--2---:R-:W-:Y:S05]  /*a3e0*/  @!P0 NANOSLEEP.SYNCS 0x989680 ;  /* 0x009896800000895d */ /* 0x004fea0003900000 */
[----:B------:R-:W2:Y:S02]  /*a3f0*/  @!P0 SYNCS.PHASECHK.TRANS64 P0, [R0+URZ], R3 ;  /* 0x00000003000085a7 */ /* 0x000ea400080010ff */
[----:B--2---:R-:W-:Y:S05]  /*a400*/  @!P0 BRA `(.L_x_130) ;  /* 0xfffffffc00f08947 */ /* 0x004fea000383ffff */
[----:B------:R-:W-:Y:S05]  /*a410*/  BRA `(.L_x_131) ;  /* 0xffffff8400887947 */ /* 0x000fea000383ffff */
.L_x_44:
[----:B------:R-:W-:-:S07]  /*a420*/  MOV R0, UR5 ;  /* 0x0000000500007c02 */ /* 0x000fce0008000f00 */
.L_x_132:
[----:B-1----:R1:W2:Y:S02]  /*a430*/  SYNCS.PHASECHK.TRANS64.TRYWAIT P0, [R0+URZ], R3 ;  /* 0x00000003000075a7 */ /* 0x0022a400080011ff */
[----:B--2---:R-:W-:Y:S05]  /*a440*/  @!P0 NANOSLEEP.SYNCS 0x989680 ;  /* 0x009896800000895d */ /* 0x004fea0003900000 */
[----:B------:R-:W2:Y:S02]  /*a450*/  @!P0 SYNCS.PHASECHK.TRANS64 P0, [R0+URZ], R3 ;  /* 0x00000003000085a7 */ /* 0x000ea400080010ff */
[----:B--2---:R-:W-:Y:S05]  /*a460*/  @!P0 BRA `(.L_x_132) ;  /* 0xfffffffc00f08947 */ /* 0x004fea000383ffff */
[----:B------:R-:W-:Y:S05]  /*a470*/  BRA `(.L_x_133) ;  /* 0xffffff8400947947 */ /* 0x000fea000383ffff */
.L_x_45:
[----:B------:R-:W-:-:S07]  /*a480*/  MOV R0, UR5 ;  /* 0x0000000500007c02 */ /* 0x000fce0008000f00 */
.L_x_134:
[----:B-1----:R1:W2:Y:S02]  /*a490*/  SYNCS.PHASECHK.TRANS64.TRYWAIT P0, [R0+URZ], R3 ;  /* 0x00000003000075a7 */ /* 0x0022a400080011ff */
[----:B--2---:R-:W-:Y:S05]  /*a4a0*/  @!P0 NANOSLEEP.SYNCS 0x989680 ;  /* 0x009896800000895d */ /* 0x004fea0003900000 */
[----:B------:R-:W2:Y:S02]  /*a4b0*/  @!P0 SYNCS.PHASECHK.TRANS64 P0, [R0+URZ], R3 ;  /* 0x00000003000085a7 */ /* 0x000ea400080010ff */
[----:B--2---:R-:W-:Y:S05]  /*a4c0*/  @!P0 BRA `(.L_x_134) ;  /* 0xfffffffc00f08947 */ /* 0x004fea000383ffff */
[----:B------:R-:W-:Y:S05]  /*a4d0*/  BRA `(.L_x_135) ;  /* 0xffffff8400a07947 */ /* 0x000fea000383ffff */
.L_x_46:
[----:B------:R-:W-:-:S07]  /*a4e0*/  MOV R0, UR5 ;  /* 0x0000000500007c02 */ /* 0x000fce0008000f00 */
.L_x_136:
[----:B-1----:R1:W2:Y:S02]  /*a4f0*/  SYNCS.PHASECHK.TRANS64.TRYWAIT P0, [R0+URZ], R3 ;  /* 0x00000003000075a7 */ /* 0x0022a400080011ff */
[----:B--2---:R-:W-:Y:S05]  /*a500*/  @!P0 NANOSLEEP.SYNCS 0x989680 ;  /* 0x009896800000895d */ /* 0x004fea0003900000 */
[----:B------:R-:W2:Y:S02]  /*a510*/  @!P0 SYNCS.PHASECHK.TRANS64 P0, [R0+URZ], R3 ;  /* 0x00000003000085a7 */ /* 0x000ea400080010ff */
[----:B--2---:R-:W-:Y:S05]  /*a520*/  @!P0 BRA `(.L_x_136) ;  /* 0xfffffffc00f08947 */ /* 0x004fea000383ffff */
[----:B------:R-:W-:Y:S05]  /*a530*/  BRA `(.L_x_137) ;  /* 0xffffff8400ac7947 */ /* 0x000fea000383ffff */
.L_x_47:
[----:B------:R-:W-:-:S07]  /*a540*/  MOV R0, UR5 ;  /* 0x0000000500007c02 */ /* 0x000fce0008000f00 */
.L_x_138:
[----:B-1----:R1:W2:Y:S02]  /*a550*/  SYNCS.PHASECHK.TRANS64.TRYWAIT P0, [R0+URZ], R3 ;  /* 0x00000003000075a7 */ /* 0x0022a400080011ff */
[----:B--2---:R-:W-:Y:S05]  /*a560*/  @!P0 NANOSLEEP.SYNCS 0x989680 ;  /* 0x009896800000895d */ /* 0x004fea0003900000 */
[----:B------:R-:W2:Y:S02]  /*a570*/  @!P0 SYNCS.PHASECHK.TRANS64 P0, [R0+URZ], R3 ;  /* 0x00000003000085a7 */ /* 0x000ea400080010ff */
[----:B--2---:R-:W-:Y:S05]  /*a580*/  @!P0 BRA `(.L_x_138) ;  /* 0xfffffffc00f08947 */ /* 0x004fea000383ffff */
[----:B------:R-:W-:Y:S05]  /*a590*/  BRA `(.L_x_139) ;  /* 0xffffff8400b87947 */ /* 0x000fea000383ffff */
.L_x_48:
[----:B------:R-:W-:-:S07]  /*a5a0*/  MOV R0, UR5 ;  /* 0x0000000500007c02 */ /* 0x000fce0008000f00 */
.L_x_140:
[----:B-1----:R1:W2:Y:S02]  /*a5b0*/  SYNCS.PHASECHK.TRANS64.TRYWAIT P0, [R0+URZ], R3 ;  /* 0x00000003000075a7 */ /* 0x0022a400080011ff */
[----:B--2---:R-:W-:Y:S05]  /*a5c0*/  @!P0 NANOSLEEP.SYNCS 0x989680 ;  /* 0x009896800000895d */ /* 0x004fea0003900000 */
[----:B------:R-:W2:Y:S02]  /*a5d0*/  @!P0 SYNCS.PHASECHK.TRANS64 P0, [R0+URZ], R3 ;  /* 0x00000003000085a7 */ /* 0x000ea400080010ff */
[----:B--2---:R-:W-:Y:S05]  /*a5e0*/  @!P0 BRA `(.L_x_140) ;  /* 0xfffffffc00f08947 */ /* 0x004fea000383ffff */
[----:B------:R-:W-:Y:S05]  /*a5f0*/  BRA `(.L_x_141) ;  /* 0xffffff8400c47947 */ /* 0x000fea000383ffff */
.L_x_49:
[----:B------:R-:W-:-:S07]  /*a600*/  MOV R0, UR5 ;  /* 0x0000000500007c02 */ /* 0x000fce0008000f00 */
.L_x_142:
[----:B-1----:R1:W2:Y:S02]  /*a610*/  SYNCS.PHASECHK.TRANS64.TRYWAIT P0, [R0+URZ], R3 ;  /* 0x00000003000075a7 */ /* 0x0022a400080011ff */
[----:B--2---:R-:W-:Y:S05]  /*a620*/  @!P0 NANOSLEEP.SYNCS 0x989680 ;  /* 0x009896800000895d */ /* 0x004fea0003900000 */
[----:B------:R-:W2:Y:S02]  /*a630*/  @!P0 SYNCS.PHASECHK.TRANS64 P0, [R0+URZ], R3 ;  /* 0x00000003000085a7 */ /* 0x000ea400080010ff */
[----:B--2---:R-:W-:Y:S05]  /*a640*/  @!P0 BRA `(.L_x_142) ;  /* 0xfffffffc00f08947 */ /* 0x004fea000383ffff */
[----:B------:R-:W-:Y:S05]  /*a650*/  BRA `(.L_x_143) ;  /* 0xffffff8400d07947 */ /* 0x000fea000383ffff */
.L_x_50:
[----:B------:R-:W-:-:S07]  /*a660*/  MOV R0, UR5 ;  /* 0x0000000500007c02 */ /* 0x000fce0008000f00 */
.L_x_144:
[----:B-1----:R1:W2:Y:S02]  /*a670*/  SYNCS.PHASECHK.TRANS64.TRYWAIT P0, [R0+URZ], R3 ;  /* 0x00000003000075a7 */ /* 0x0022a400080011ff */
[----:B--2---:R-:W-:Y:S05]  /*a680*/  @!P0 NANOSLEEP.SYNCS 0x989680 ;  /* 0x009896800000895d */ /* 0x004fea0003900000 */
[----:B------:R-:W2:Y:S02]  /*a690*/  @!P0 SYNCS.PHASECHK.TRANS64 P0, [R0+URZ], R3 ;  /* 0x00000003000085a7 */ /* 0x000ea400080010ff */
[----:B--2---:R-:W-:Y:S05]  /*a6a0*/  @!P0 BRA `(.L_x_144) ;  /* 0xfffffffc00f08947 */ /* 0x004fea000383ffff */
[----:B------:R-:W-:Y:S05]  /*a6b0*/  BRA `(.L_x_145) ;  /* 0xffffff8400dc7947 */ /* 0x000fea000383ffff */
.L_x_51:
[----:B------:R-:W-:-:S07]  /*a6c0*/  MOV R0, UR5 ;  /* 0x0000000500007c02 */ /* 0x000fce0008000f00 */
.L_x_146:
[----:B-1----:R1:W2:Y:S02]  /*a6d0*/  SYNCS.PHASECHK.TRANS64.TRYWAIT P0, [R0+URZ], R3 ;  /* 0x00000003000075a7 */ /* 0x0022a400080011ff */
[----:B--2---:R-:W-:Y:S05]  /*a6e0*/  @!P0 NANOSLEEP.SYNCS 0x989680 ;  /* 0x009896800000895d */ /* 0x004fea0003900000 */
[----:B------:R-:W2:Y:S02]  /*a6f0*/  @!P0 SYNCS.PHASECHK.TRANS64 P0, [R0+URZ], R3 ;  /* 0x00000003000085a7 */ /* 0x000ea400080010ff */
[----:B--2---:R-:W-:Y:S05]  /*a700*/  @!P0 BRA `(.L_x_146) ;  /* 0xfffffffc00f08947 */ /* 0x004fea000383ffff */
[----:B------:R-:W-:Y:S05]  /*a710*/  BRA `(.L_x_147) ;  /* 0xffffff8400e87947 */ /* 0x000fea000383ffff */
.L_x_52:
[----:B------:R-:W-:-:S07]  /*a720*/  MOV R0, UR5 ;  /* 0x0000000500007c02 */ /* 0x000fce0008000f00 */
.L_x_148:
[----:B-1----:R1:W2:Y:S02]  /*a730*/  SYNCS.PHASECHK.TRANS64.TRYWAIT P0, [R0+URZ], R3 ;  /* 0x00000003000075a7 */ /* 0x0022a400080011ff */
[----:B--2---:R-:W-:Y:S05]  /*a740*/  @!P0 NANOSLEEP.SYNCS 0x989680 ;  /* 0x009896800000895d */ /* 0x004fea0003900000 */
[----:B------:R-:W2:Y:S02]  /*a750*/  @!P0 SYNCS.PHASECHK.TRANS64 P0, [R0+URZ], R3 ;  /* 0x00000003000085a7 */ /* 0x000ea400080010ff */
[----:B--2---:R-:W-:Y:S05]  /*a760*/  @!P0 BRA `(.L_x_148) ;  /* 0xfffffffc00f08947 */ /* 0x004fea000383ffff */
[----:B------:R-:W-:Y:S05]  /*a770*/  BRA `(.L_x_149) ;  /* 0xffffff8400f47947 */ /* 0x000fea000383ffff */
.L_x_53:
[----:B------:R-:W-:-:S07]  /*a780*/  MOV R0, UR5 ;  /* 0x0000000500007c02 */ /* 0x000fce0008000f00 */
.L_x_150:
[----:B-1----:R1:W2:Y:S02]  /*a790*/  SYNCS.PHASECHK.TRANS64.TRYWAIT P0, [R0+URZ], R3 ;  /* 0x00000003000075a7 */ /* 0x0022a400080011ff */
[----:B--2---:R-:W-:Y:S05]  /*a7a0*/  @!P0 NANOSLEEP.SYNCS 0x989680 ;  /* 0x009896800000895d */ /* 0x004fea0003900000 */
[----:B------:R-:W2:Y:S02]  /*a7b0*/  @!P0 SYNCS.PHASECHK.TRANS64 P0, [R0+URZ], R3 ;  /* 0x00000003000085a7 */ /* 0x000ea400080010ff */
[----:B--2---:R-:W-:Y:S05]  /*a7c0*/  @!P0 BRA `(.L_x_150) ;  /* 0xfffffffc00f08947 */ /* 0x004fea000383ffff */
[----:B------:R-:W-:Y:S05]  /*a7d0*/  BRA `(.L_x_151) ;  /* 0xffffff8800007947 */ /* 0x000fea000383ffff */
.L_x_54:
[----:B------:R-:W-:-:S07]  /*a7e0*/  MOV R0, UR5 ;  /* 0x0000000500007c02 */ /* 0x000fce0008000f00 */
.L_x_152:
[----:B-1----:R1:W2:Y:S02]  /*a7f0*/  SYNCS.PHASECHK.TRANS64.TRYWAIT P0, [R0+URZ], R3 ;  /* 0x00000003000075a7 */ /* 0x0022a400080011ff */
[----:B--2---:R-:W-:Y:S05]  /*a800*/  @!P0 NANOSLEEP.SYNCS 0x989680 ;  /* 0x009896800000895d */ /* 0x004fea0003900000 */
[----:B------:R-:W2:Y:S02]  /*a810*/  @!P0 SYNCS.PHASECHK.TRANS64 P0, [R0+URZ], R3 ;  /* 0x00000003000085a7 */ /* 0x000ea400080010ff */
[----:B--2---:R-:W-:Y:S05]  /*a820*/  @!P0 BRA `(.L_x_152) ;  /* 0xfffffffc00f08947 */ /* 0x004fea000383ffff */
[----:B------:R-:W-:Y:S05]  /*a830*/  BRA `(.L_x_153) ;  /* 0xffffff88000c7947 */ /* 0x000fea000383ffff */
.L_x_55:
[----:B------:R-:W-:-:S07]  /*a840*/  MOV R0, UR5 ;  /* 0x0000000500007c02 */ /* 0x000fce0008000f00 */
.L_x_154:
[----:B-1----:R1:W2:Y:S02]  /*a850*/  SYNCS.PHASECHK.TRANS64.TRYWAIT P0, [R0+URZ], R3 ;  /* 0x00000003000075a7 */ /* 0x0022a400080011ff */
[----:B--2---:R-:W-:Y:S05]  /*a860*/  @!P0 NANOSLEEP.SYNCS 0x989680 ;  /* 0x009896800000895d */ /* 0x004fea0003900000 */
[----:B------:R-:W2:Y:S02]  /*a870*/  @!P0 SYNCS.PHASECHK.TRANS64 P0, [R0+URZ], R3 ;  /* 0x00000003000085a7 */ /* 0x000ea400080010ff */
[----:B--2---:R-:W-:Y:S05]  /*a880*/  @!P0 BRA `(.L_x_154) ;  /* 0xfffffffc00f08947 */ /* 0x004fea000383ffff */
[----:B------:R-:W-:Y:S05]  /*a890*/  BRA `(.L_x_155) ;  /* 0xffffff8800187947 */ /* 0x000fea000383ffff */
.L_x_58:
[----:B--2---:R2:W3:Y:S02]  /*a8a0*/  SYNCS.PHASECHK.TRANS64.TRYWAIT P0, [R2+URZ+0x1b0], R5 ;  /* 0x0001b005020075a7 */ /* 0x0044e400080011ff */
[----:B---3--:R-:W-:Y:S05]  /*a8b0*/  @!P0 NANOSLEEP.SYNCS 0x989680 ;  /* 0x009896800000895d */ /* 0x008fea0003900000 */
[----:B------:R-:W3:Y:S02]  /*a8c0*/  @!P0 SYNCS.PHASECHK.TRANS64 P0, [R2+URZ+0x1b0], R5 ;  /* 0x0001b005020085a7 */ /* 0x000ee400080010ff */
[----:B---3--:R-:W-:Y:S05]  /*a8d0*/  @!P0 BRA `(.L_x_58) ;  /* 0xfffffffc00f08947 */ /* 0x008fea000383ffff */
[----:B------:R-:W-:Y:S05]  /*a8e0*/  BRA `(.L_x_156) ;  /* 0xffffff8800747947 */ /* 0x000fea000383ffff */
.L_x_59:
[----:B------:R-:W-:-:S07]  /*a8f0*/  MOV R2, UR4 ;  /* 0x0000000400027c02 */ /* 0x000fce0008000f00 */
.L_x_157:
[----:B--2---:R2:W3:Y:S02]  /*a900*/  SYNCS.PHASECHK.TRANS64.TRYWAIT P0, [R2+URZ+0x170], R5 ;  /* 0x00017005020075a7 */ /* 0x0044e400080011ff */
[----:B---3--:R-:W-:Y:S05]  /*a910*/  @!P0 NANOSLEEP.SYNCS 0x989680 ;  /* 0x009896800000895d */ /* 0x008fea0003900000 */
[----:B------:R-:W3:Y:S02]  /*a920*/  @!P0 SYNCS.PHASECHK.TRANS64 P0, [R2+URZ+0x170], R5 ;  /* 0x00017005020085a7 */ /* 0x000ee400080010ff */
[----:B---3--:R-:W-:Y:S05]  /*a930*/  @!P0 BRA `(.L_x_157) ;  /* 0xfffffffc00f08947 */ /* 0x008fea000383ffff */
[----:B------:R-:W-:Y:S05]  /*a940*/  BRA `(.L_x_158) ;  /* 0xffffff8800847947 */ /* 0x000fea000383ffff */
.L_x_60:
[----:B--2---:R2:W3:Y:S02]  /*a950*/  SYNCS.PHASECHK.TRANS64.TRYWAIT P1, [R2+URZ+0x160], R5 ;  /* 0x00016005020075a7 */ /* 0x0044e400080211ff */
[----:B---3--:R-:W-:Y:S05]  /*a960*/  @!P1 NANOSLEEP.SYNCS 0x989680 ;  /* 0x009896800000995d */ /* 0x008fea0003900000 */
[----:B------:R-:W3:Y:S02]  /*a970*/  @!P1 SYNCS.PHASECHK.TRANS64 P1, [R2+URZ+0x160], R5 ;  /* 0x00016005020095a7 */ /* 0x000ee400080210ff */
[----:B---3--:R-:W-:Y:S05]  /*a980*/  @!P1 BRA `(.L_x_60) ;  /* 0xfffffffc00f09947 */ /* 0x008fea000383ffff */
[----:B------:R-:W-:Y:S05]  /*a990*/  BRA `(.L_x_159) ;  /* 0xffffff8800b47947 */ /* 0x000fea000383ffff */
.L_x_63:
[----:B------:R-:W-:-:S07]  /*a9a0*/  MOV R0, UR4 ;  /* 0x0000000400007c02 */ /* 0x000fce0008000f00 */
.L_x_160:
[----:B--2---:R2:W3:Y:S02]  /*a9b0*/  SYNCS.PHASECHK.TRANS64.TRYWAIT P0, [R0+URZ+0x170], R3 ;  /* 0x00017003000075a7 */ /* 0x0044e400080011ff */
[----:B---3--:R-:W-:Y:S05]  /*a9c0*/  @!P0 NANOSLEEP.SYNCS 0x989680 ;  /* 0x009896800000895d */ /* 0x008fea0003900000 */
[----:B------:R-:W3:Y:S02]  /*a9d0*/  @!P0 SYNCS.PHASECHK.TRANS64 P0, [R0+URZ+0x170], R3 ;  /* 0x00017003000085a7 */ /* 0x000ee400080010ff */
[----:B---3--:R-:W-:Y:S05]  /*a9e0*/  @!P0 BRA `(.L_x_160) ;  /* 0xfffffffc00f08947 */ /* 0x008fea000383ffff */
[----:B------:R-:W-:Y:S05]  /*a9f0*/  BRA `(.L_x_62) ;  /* 0xffffff8c00087947 */ /* 0x000fea000383ffff */
.L_x_70:
[----:B-1----:R1:W2:Y:S02]  /*aa00*/  SYNCS.PHASECHK.TRANS64.TRYWAIT P1, [R0+URZ+0x160], R5 ;  /* 0x00016005000075a7 */ /* 0x0022a400080211ff */
[----:B--2---:R-:W-:Y:S05]  /*aa10*/  @!P1 NANOSLEEP.SYNCS 0x989680 ;  /* 0x009896800000995d */ /* 0x004fea0003900000 */
[----:B------:R-:W2:Y:S02]  /*aa20*/  @!P1 SYNCS.PHASECHK.TRANS64 P1, [R0+URZ+0x160], R5 ;  /* 0x00016005000095a7 */ /* 0x000ea400080210ff */
[----:B--2---:R-:W-:Y:S05]  /*aa30*/  @!P1 BRA `(.L_x_70) ;  /* 0xfffffffc00f09947 */ /* 0x004fea000383ffff */
[----:B------:R-:W-:Y:S05]  /*aa40*/  BRA `(.L_x_161) ;  /* 0xffffff9000607947 */ /* 0x000fea000383ffff */
.L_x_71:
[----:B------:R-:W-:-:S07]  /*aa50*/  MOV R3, UR17 ;  /* 0x0000001100037c02 */ /* 0x000fce0008000f00 */
.L_x_162:
[----:B-1----:R1:W2:Y:S02]  /*aa60*/  SYNCS.PHASECHK.TRANS64.TRYWAIT P0, [R3+URZ+0x198], R0 ;  /* 0x00019800030075a7 */ /* 0x0022a400080011ff */
[----:B--2---:R-:W-:Y:S05]  /*aa70*/  @!P0 NANOSLEEP.SYNCS 0x989680 ;  /* 0x009896800000895d */ /* 0x004fea0003900000 */
[----:B------:R-:W2:Y:S02]  /*aa80*/  @!P0 SYNCS.PHASECHK.TRANS64 P0, [R3+URZ+0x198], R0 ;  /* 0x00019800030085a7 */ /* 0x000ea400080010ff */
[----:B--2---:R-:W-:Y:S05]  /*aa90*/  @!P0 BRA `(.L_x_162) ;  /* 0xfffffffc00f08947 */ /* 0x004fea000383ffff */
[----:B------:R-:W-:Y:S05]  /*aaa0*/  BRA `(.L_x_163) ;  /* 0xffffff9000907947 */ /* 0x000fea000383ffff */
.L_x_74:
[----:B------:R-:W-:Y:S07]  /*aab0*/  MOV R0, UR7 ;  /* 0x0000000700007c02 */ /* 0x000fee0008000f00 */
.L_x_164:
[----:B-1----:R1:W2:Y:S02]  /*aac0*/  SYNCS.PHASECHK.TRANS64.TRYWAIT P0, [R0+URZ], R3 ;  /* 0x00000003000075a7 */ /* 0x0022a400080011ff */
[----:B--2---:R-:W-:Y:S05]  /*aad0*/  @!P0 NANOSLEEP.SYNCS 0x989680 ;  /* 0x009896800000895d */ /* 0x004fea0003900000 */
[----:B------:R-:W2:Y:S02]  /*aae0*/  @!P0 SYNCS.PHASECHK.TRANS64 P0, [R0+URZ], R3 ;  /* 0x00000003000085a7 */ /* 0x000ea400080010ff */
[----:B--2---:R-:W-:Y:S05]  /*aaf0*/  @!P0 BRA `(.L_x_164) ;  /* 0xfffffffc00f08947 */ /* 0x004fea000383ffff */
[----:B------:R-:W-:Y:S05]  /*ab00*/  BRA `(.L_x_73) ;  /* 0xffffff9000b07947 */ /* 0x000fea000383ffff */
.L_x_77:
[----:B------:R-:W-:-:S07]  /*ab10*/  MOV R0, UR4 ;  /* 0x0000000400007c02 */ /* 0x000fce0008000f00 */
.L_x_165:
[----:B--2---:R2:W3:Y:S02]  /*ab20*/  SYNCS.PHASECHK.TRANS64.TRYWAIT P0, [R0+URZ], R3 ;  /* 0x00000003000075a7 */ /* 0x0044e400080011ff */
[----:B---3--:R-:W-:Y:S05]  /*ab30*/  @!P0 NANOSLEEP.SYNCS 0x989680 ;  /* 0x009896800000895d */ /* 0x008fea0003900000 */
[----:B------:R-:W3:Y:S02]  /*ab40*/  @!P0 SYNCS.PHASECHK.TRANS64 P0, [R0+URZ], R3 ;  /* 0x00000003000085a7 */ /* 0x000ee400080010ff */
[----:B---3--:R-:W-:Y:S05]  /*ab50*/  @!P0 BRA `(.L_x_165) ;  /* 0xfffffffc00f08947 */ /* 0x008fea000383ffff */
[----:B------:R-:W-:Y:S05]  /*ab60*/  BRA `(.L_x_166) ;  /* 0xffffff9400547947 */ /* 0x000fea000383ffff */
.L_x_78:
[----:B------:R-:W-:-:S07]  /*ab70*/  MOV R0, UR5 ;  /* 0x0000000500007c02 */ /* 0x000fce0008000f00 */
.L_x_167:
[----:B-1----:R1:W2:Y:S02]  /*ab80*/  SYNCS.PHASECHK.TRANS64.TRYWAIT P0, [R0+URZ], R3 ;  /* 0x00000003000075a7 */ /* 0x0022a400080011ff */
[----:B--2---:R-:W-:Y:S05]  /*ab90*/  @!P0 NANOSLEEP.SYNCS 0x989680 ;  /* 0x009896800000895d */ /* 0x004fea0003900000 */
[----:B------:R-:W2:Y:S02]  /*aba0*/  @!P0 SYNCS.PHASECHK.TRANS64 P0, [R0+URZ], R3 ;  /* 0x00000003000085a7 */ /* 0x000ea400080010ff */
[----:B--2---:R-:W-:Y:S05]  /*abb0*/  @!P0 BRA `(.L_x_167) ;  /* 0xfffffffc00f08947 */ /* 0x004fea000383ffff */
[----:B------:R-:W-:Y:S05]  /*abc0*/  BRA `(.L_x_168) ;  /* 0xffffff9400607947 */ /* 0x000fea000383ffff */
.L_x_79:
[----:B------:R-:W-:-:S07]  /*abd0*/  MOV R0, UR4 ;  /* 0x0000000400007c02 */ /* 0x000fce0008000f00 */
.L_x_169:
[----:B-1----:R1:W2:Y:S02]  /*abe0*/  SYNCS.PHASECHK.TRANS64.TRYWAIT P0, [R0+URZ], R3 ;  /* 0x00000003000075a7 */ /* 0x0022a400080011ff */
[----:B--2---:R-:W-:Y:S05]  /*abf0*/  @!P0 NANOSLEEP.SYNCS 0x989680 ;  /* 0x009896800000895d */ /* 0x004fea0003900000 */
[----:B------:R-:W2:Y:S02]  /*ac00*/  @!P0 SYNCS.PHASECHK.TRANS64 P0, [R0+URZ], R3 ;  /* 0x00000003000085a7 */ /* 0x000ea400080010ff */
[----:B--2---:R-:W-:Y:S05]  /*ac10*/  @!P0 BRA `(.L_x_169) ;  /* 0xfffffffc00f08947 */ /* 0x004fea000383ffff */
[----:B------:R-:W-:Y:S05]  /*ac20*/  BRA `(.L_x_170) ;  /* 0xffffff94006c7947 */ /* 0x000fea000383ffff */
.L_x_84:
[----:B---3--:R3:W4:Y:S02]  /*ac30*/  SYNCS.PHASECHK.TRANS64.TRYWAIT P0, [R3+URZ+0x160], R0 ;  /* 0x00016000030075a7 */ /* 0x00872400080011ff */
[----:B----4-:R-:W-:Y:S05]  /*ac40*/  @!P0 NANOSLEEP.SYNCS 0x989680 ;  /* 0x009896800000895d */ /* 0x010fea0003900000 */
[----:B------:R-:W4:Y:S02]  /*ac50*/  @!P0 SYNCS.PHASECHK.TRANS64 P0, [R3+URZ+0x160], R0 ;  /* 0x00016000030085a7 */ /* 0x000f2400080010ff */
[----:B----4-:R-:W-:Y:S05]  /*ac60*/  @!P0 BRA `(.L_x_84) ;  /* 0xfffffffc00f08947 */ /* 0x010fea000383ffff */
[----:B------:R-:W-:Y:S05]  /*ac70*/  BRA `(.L_x_171) ;  /* 0xffffff9800907947 */ /* 0x000fea000383ffff */
.L_x_87:
[----:B------:R-:W-:Y:S07]  /*ac80*/  MOV R0, UR29 ;  /* 0x0000001d00007c02 */ /* 0x000fee0008000f00 */
.L_x_172:
[----:B-1----:R1:W3:Y:S02]  /*ac90*/  SYNCS.PHASECHK.TRANS64.TRYWAIT P1, [R0+URZ+0x158], R3 ;  /* 0x00015803000075a7 */ /* 0x0022e400080211ff */
[----:B---3--:R-:W-:Y:S05]  /*aca0*/  @!P1 NANOSLEEP.SYNCS 0x989680 ;  /* 0x009896800000995d */ /* 0x008fea0003900000 */
[----:B------:R-:W3:Y:S02]  /*acb0*/  @!P1 SYNCS.PHASECHK.TRANS64 P1, [R0+URZ+0x158], R3 ;  /* 0x00015803000095a7 */ /* 0x000ee400080210ff */
[----:B---3--:R-:W-:Y:S05]  /*acc0*/  @!P1 BRA `(.L_x_172) ;  /* 0xfffffffc00f09947 */ /* 0x008fea000383ffff */
[----:B------:R-:W-:Y:S05]  /*acd0*/  BRA `(.L_x_86) ;  /* 0xffffffa000047947 */ /* 0x000fea000383ffff */
.L_x_90:
[----:B-1----:R-:W-:Y:S07]  /*ace0*/  MOV R3, UR29 ;  /* 0x0000001d00037c02 */ /* 0x002fee0008000f00 */
.L_x_173:
[----:B-1----:R1:W3:Y:S02]  /*acf0*/  SYNCS.PHASECHK.TRANS64.TRYWAIT P0, [R3+URZ+0x148], R2 ;  /* 0x00014802030075a7 */ /* 0x0022e400080011ff */
[----:B---3--:R-:W-:Y:S05]  /*ad00*/  @!P0 NANOSLEEP.SYNCS 0x989680 ;  /* 0x009896800000895d */ /* 0x008fea0003900000 */
[----:B------:R-:W3:Y:S02]  /*ad10*/  @!P0 SYNCS.PHASECHK.TRANS64 P0, [R3+URZ+0x148], R2 ;  /* 0x00014802030085a7 */ /* 0x000ee400080010ff */
[----:B---3--:R-:W-:Y:S05]  /*ad20*/  @!P0 BRA `(.L_x_173) ;  /* 0xfffffffc00f08947 */ /* 0x008fea000383ffff */
[----:B------:R-:W-:Y:S05]  /*ad30*/  BRA `(.L_x_174) ;  /* 0xffffffa000687947 */ /* 0x000fea000383ffff */
.L_x_93:
[----:B------:R-:W-:Y:S07]  /*ad40*/  MOV R0, UR4 ;  /* 0x0000000400007c02 */ /* 0x000fee0008000f00 */
.L_x_175:
[----:B-1----:R1:W2:Y:S02]  /*ad50*/  SYNCS.PHASECHK.TRANS64.TRYWAIT P0, [R0+URZ+0x160], R3 ;  /* 0x00016003000075a7 */ /* 0x0022a400080011ff */
[----:B--2---:R-:W-:Y:S05]  /*ad60*/  @!P0 NANOSLEEP.SYNCS 0x989680 ;  /* 0x009896800000895d */ /* 0x004fea0003900000 */
[----:B------:R-:W2:Y:S02]  /*ad70*/  @!P0 SYNCS.PHASECHK.TRANS64 P0, [R0+URZ+0x160], R3 ;  /* 0x00016003000085a7 */ /* 0x000ea400080010ff */
[----:B--2---:R-:W-:Y:S05]  /*ad80*/  @!P0 BRA `(.L_x_175) ;  /* 0xfffffffc00f08947 */ /* 0x004fea000383ffff */
[----:B------:R-:W-:Y:S05]  /*ad90*/  BRA `(.L_x_176) ;  /* 0xffffffa400a47947 */ /* 0x000fea000383ffff */
.L_x_103:
[----:B-1----:R-:W-:Y:S04]  /*ada0*/  MOV R3, UR44 ;  /* 0x0000002c00037c02 */ /* 0x002fe80008000f00 */
[----:B------:R1:W2:Y:S03]  /*adb0*/  SYNCS.PHASECHK.TRANS64.TRYWAIT P2, [R3+URZ+0x140], R8 ;  /* 0x00014008030075a7 */ /* 0x0002a600080411ff */
[----:B--2---:R-:W-:Y:S05]  /*adc0*/  @!P2 NANOSLEEP.SYNCS 0x989680 ;  /* 0x009896800000a95d */ /* 0x004fea0003900000 */
[----:B------:R-:W2:Y:S02]  /*add0*/  @!P2 SYNCS.PHASECHK.TRANS64 P2, [R3+URZ+0x140], R8 ;  /* 0x000140080300a5a7 */ /* 0x000ea400080410ff */
[----:B--2---:R-:W-:Y:S05]  /*ade0*/  @!P2 BRA `(.L_x_103) ;  /* 0xfffffffc00eca947 */ /* 0x004fea000383ffff */
[----:B------:R-:W-:Y:S05]  /*adf0*/  BRA `(.L_x_102) ;  /* 0xffffffb4008c7947 */ /* 0x000fea000383ffff */
.L_x_105:
[----:B-1----:R1:W2:Y:S02]  /*ae00*/  SYNCS.PHASECHK.TRANS64.TRYWAIT P1, [R0+URZ+0x180], R5 ;  /* 0x00018005000075a7 */ /* 0x0022a400080211ff */
[----:B--2---:R-:W-:Y:S05]  /*ae10*/  @!P1 NANOSLEEP.SYNCS 0x989680 ;  /* 0x009896800000995d */ /* 0x004fea0003900000 */
[----:B------:R-:W2:Y:S02]  /*ae20*/  @!P1 SYNCS.PHASECHK.TRANS64 P1, [R0+URZ+0x180], R5 ;  /* 0x00018005000095a7 */ /* 0x000ea400080210ff */
[----:B--2---:R-:W-:Y:S05]  /*ae30*/  @!P1 BRA `(.L_x_105) ;  /* 0xfffffffc00f09947 */ /* 0x004fea000383ffff */
[----:B------:R-:W-:Y:S05]  /*ae40*/  BRA `(.L_x_104) ;  /* 0xffffffb800307947 */ /* 0x000fea000383ffff */
        .weak           $__internal_0_$__cuda_sm10x_tcgen05_guardrail_trap_col_being_dealloced_not_returned_by_alloc
        .type           $__internal_0_$__cuda_sm10x_tcgen05_guardrail_trap_col_being_dealloced_not_returned_by_alloc,@function
        .size           $__internal_0_$__cuda_sm10x_tcgen05_guardrail_trap_col_being_dealloced_not_returned_by_alloc,($__internal_1_$__cuda_sm10x_tcgen05_guardrail_trap_phase_invalid_during_alloc - $__internal_0_$__cuda_sm10x_tcgen05_guardrail_trap_col_being_dealloced_not_returned_by_alloc)
$__internal_0_$__cuda_sm10x_tcgen05_guardrail_trap_col_being_dealloced_not_returned_by_alloc:
[----:B------:R-:W-:Y:S05]  /*ae50*/  BPT.TRAP 0x1 ;  /* 0x000000040000795c */ /* 0x000fea0000300000 */
[----:B------:R-:W-:-:S04]  /*ae60*/  HFMA2 R3, -RZ, RZ, 0, 0 ;  /* 0x00000000ff037431 */ /* 0x000fc800000001ff */
[----:B------:R-:W-:Y:S05]  /*ae70*/  RET.REL.NODEC R2 `(_ZN7cutlass13device_kernelINS_4gemm6kernel13GemmUniversalIN4cute5tupleIJiiiiEEENS1_10collective13CollectiveMmaINS1_35MainloopSm100TmaUmmaWarpSpecializedILi20ELi2ELi3ENS5_IJNS4_1CILi1EEESB_SB_EEEEENS5_IJNSA_ILi128EEENSA_ILi160EEENSA_ILi32EEEEEEaNS5_IJlSB_lEEEaSI_NS4_8TiledMMAINS4_8MMA_AtomIJNS4_15SM100_MMA_S8_SSIaaiLi128ELi160ELNS4_4UMMA5MajorE0ELSN_0ELNSM_8SaturateE0EEEEEENS4_6LayoutISC_NS5_IJNSA_ILi0EEESS_SS_EEEEENS5_IJNS4_10UnderscoreESV_SV_EEEEENS4_13SM90_TMA_LOADENS4_14ComposedLayoutINS4_7SwizzleILi1ELi4ELi3EEENS4_18smem_ptr_flag_bitsILi8EEENSR_INS5_IJNSA_ILi8EEESG_EEENS5_IJSG_SB_EEEEEEEvNS4_8identityESY_S18_vS19_EENS_8epilogue10collective18CollectiveEpilogueINS1B_23Sm100TmaWarpSpecializedILi1ELi1ELi160ELb0ELb0EEEJSH_NS5_IJNSR_ISE_SB_EENSR_ISF_SB_EEEEEaSI_aSI_NS1B_6fusion15FusionCallbacksIS1F_NS1J_17LinearCombinationIaiaiLNS_15FloatRoundStyleE2EEESH_S1I_JEEENS4_5SM1004TMEM4LOAD26SM100_TMEM_LOAD_32dp32b32xESY_S18_NS4_39AutoVectorizingCopyWithAssumedAlignmentILi128EEENS4_14SM90_TMA_STOREES18_S1U_S1U_EEEvvEEEEvNT_6ParamsE) ;  /* 0xffffff5002607950 */ /* 0x000fea0003c3ffff */
        .weak           $__internal_1_$__cuda_sm10x_tcgen05_guardrail_trap_phase_invalid_during_alloc
        .type           $__internal_1_$__cuda_sm10x_tcgen05_guardrail_trap_phase_invalid_during_alloc,@function
        .size           $__internal_1_$__cuda_sm10x_tcgen05_guardrail_trap_phase_invalid_during_alloc,($__internal_2_$__cuda_sm10x_tcgen05_guardrail_trap_unallocated_columns_being_dealloced - $__internal_1_$__cuda_sm10x_tcgen05_guardrail_trap_phase_invalid_during_alloc)
$__internal_1_$__cuda_sm10x_tcgen05_guardrail_trap_phase_invalid_during_alloc:
[----:B------:R-:W-:Y:S05]  /*ae80*/  BPT.TRAP 0x1 ;  /* 0x000000040000795c */ /* 0x000fea0000300000 */
[----:B------:R-:W-:-:S04]  /*ae90*/  MOV R3, 0x0 ;  /* 0x0000000000037802 */ /* 0x000fc80000000f00 */
[----:B------:R-:W-:Y:S05]  /*aea0*/  RET.REL.NODEC R2 `(_ZN7cutlass13device_kernelINS_4gemm6kernel13GemmUniversalIN4cute5tupleIJiiiiEEENS1_10collective13CollectiveMmaINS1_35MainloopSm100TmaUmmaWarpSpecializedILi20ELi2ELi3ENS5_IJNS4_1CILi1EEESB_SB_EEEEENS5_IJNSA_ILi128EEENSA_ILi160EEENSA_ILi32EEEEEEaNS5_IJlSB_lEEEaSI_NS4_8TiledMMAINS4_8MMA_AtomIJNS4_15SM100_MMA_S8_SSIaaiLi128ELi160ELNS4_4UMMA5MajorE0ELSN_0ELNSM_8SaturateE0EEEEEENS4_6LayoutISC_NS5_IJNSA_ILi0EEESS_SS_EEEEENS5_IJNS4_10UnderscoreESV_SV_EEEEENS4_13SM90_TMA_LOADENS4_14ComposedLayoutINS4_7SwizzleILi1ELi4ELi3EEENS4_18smem_ptr_flag_bitsILi8EEENSR_INS5_IJNSA_ILi8EEESG_EEENS5_IJSG_SB_EEEEEEEvNS4_8identityESY_S18_vS19_EENS_8epilogue10collective18CollectiveEpilogueINS1B_23Sm100TmaWarpSpecializedILi1ELi1ELi160ELb0ELb0EEEJSH_NS5_IJNSR_ISE_SB_EENSR_ISF_SB_EEEEEaSI_aSI_NS1B_6fusion15FusionCallbacksIS1F_NS1J_17LinearCombinationIaiaiLNS_15FloatRoundStyleE2EEESH_S1I_JEEENS4_5SM1004TMEM4LOAD26SM100_TMEM_LOAD_32dp32b32xESY_S18_NS4_39AutoVectorizingCopyWithAssumedAlignmentILi128EEENS4_14SM90_TMA_STOREES18_S1U_S1U_EEEvvEEEEvNT_6ParamsE) ;  /* 0xffffff5002547950 */ /* 0x000fea0003c3ffff */
        .weak           $__internal_2_$__cuda_sm10x_tcgen05_guardrail_trap_unallocated_columns_being_dealloced
        .type           $__internal_2_$__cuda_sm10x_tcgen05_guardrail_trap_unallocated_columns_being_dealloced,@function
        .size           $__internal_2_$__cuda_sm10x_tcgen05_guardrail_trap_unallocated_columns_being_dealloced,(.L_x_178 - $__internal_2_$__cuda_sm10x_tcgen05_guardrail_trap_unallocated_columns_being_dealloced)
$__internal_2_$__cuda_sm10x_tcgen05_guardrail_trap_unallocated_columns_being_dealloced:
[----:B------:R-:W-:Y:S05]  /*aeb0*/  BPT.TRAP 0x1 ;  /* 0x000000040000795c */ /* 0x000fea0000300000 */
[----:B------:R-:W-:-:S04]  /*aec0*/  HFMA2 R3, -RZ, RZ, 0, 0 ;  /* 0x00000000ff037431 */ /* 0x000fc800000001ff */
[----:B------:R-:W-:Y:S05]  /*aed0*/  RET.REL.NODEC R2 `(_ZN7cutlass13device_kernelINS_4gemm6kernel13GemmUniversalIN4cute5tupleIJiiiiEEENS1_10collective13CollectiveMmaINS1_35MainloopSm100TmaUmmaWarpSpecializedILi20ELi2ELi3ENS5_IJNS4_1CILi1EEESB_SB_EEEEENS5_IJNSA_ILi128EEENSA_ILi160EEENSA_ILi32EEEEEEaNS5_IJlSB_lEEEaSI_NS4_8TiledMMAINS4_8MMA_AtomIJNS4_15SM100_MMA_S8_SSIaaiLi128ELi160ELNS4_4UMMA5MajorE0ELSN_0ELNSM_8SaturateE0EEEEEENS4_6LayoutISC_NS5_IJNSA_ILi0EEESS_SS_EEEEENS5_IJNS4_10UnderscoreESV_SV_EEEEENS4_13SM90_TMA_LOADENS4_14ComposedLayoutINS4_7SwizzleILi1ELi4ELi3EEENS4_18smem_ptr_flag_bitsILi8EEENSR_INS5_IJNSA_ILi8EEESG_EEENS5_IJSG_SB_EEEEEEEvNS4_8identityESY_S18_vS19_EENS_8epilogue10collective18CollectiveEpilogueINS1B_23Sm100TmaWarpSpecializedILi1ELi1ELi160ELb0ELb0EEEJSH_NS5_IJNSR_ISE_SB_EENSR_ISF_SB_EEEEEaSI_aSI_NS1B_6fusion15FusionCallbacksIS1F_NS1J_17LinearCombinationIaiaiLNS_15FloatRoundStyleE2EEESH_S1I_JEEENS4_5SM1004TMEM4LOAD26SM100_TMEM_LOAD_32dp32b32xESY_S18_NS4_39AutoVectorizingCopyWithAssumedAlignmentILi128EEENS4_14SM90_TMA_STOREES18_S1U_S1U_EEEvvEEEEvNT_6ParamsE) ;  /* 0xffffff5002487950 */ /* 0x000fea0003c3ffff */
.L_x_177:
[----:B------:R-:W-:-:S00]  /*aee0*/  BRA `(.L_x_177) ;  /* 0xfffffffc00fc7947 */ /* 0x000fc0000383ffff */
[----:B------:R-:W-:-:S00]  /*aef0*/  NOP ;  /* 0x0000000000007918 */ /* 0x000fc00000000000 */
        /* <DEDUP_REMOVED lines=8> */
.L_x_178:


//--------------------- .nv.global.init           --------------------------
	.section	.nv.global.init,"aw",@progbits
.nv.global.init:
	.type		$str$27,@object
	.size		$str$27,($str$28 - $str$27)
$str$27:
        /*0000*/ 	.byte	0x28, 0x61, 0x64, 0x64, 0x72, 0x65, 0x73, 0x73, 0x20, 0x26, 0x20, 0x6d, 0x61, 0x73, 0x6b, 0x29
        /*0010*/ 	.byte	0x20, 0x3d, 0x3d, 0x20, 0x30, 0x00
	.type		$str$28,@object
	.size		$str$28,($str$26 - $str$28)
$str$28:
        /*0016*/ 	.byte	0x2f, 0x74, 0x6d, 0x70, 0x2f, 0x63, 0x75, 0x74, 0x6c, 0x61, 0x73, 0x73, 0x5f, 0x73, 0x77, 0x65
        /*0026*/ 	.byte	0x65, 0x70, 0x5f, 0x73, 0x72, 0x63, 0x2f, 0x69, 0x6e, 0x63, 0x6c, 0x75, 0x64, 0x65, 0x2f, 0x63
        /*0036*/ 	.byte	0x75, 0x74, 0x65, 0x2f, 0x70, 0x6f, 0x69, 0x6e, 0x74, 0x65, 0x72, 0x5f, 0x66, 0x6c, 0x61, 0x67
        /*0046*/ 	.byte	0x67, 0x65, 0x64, 0x2e, 0x68, 0x70, 0x70, 0x00
	.type		$str$26,@object
	.size		$str$26,($str$25 - $str$26)
$str$26:
        /*004e*/ 	.byte	0x2f, 0x74, 0x6d, 0x70, 0x2f, 0x63, 0x75, 0x74, 0x6c, 0x61, 0x73, 0x73, 0x5f, 0x73, 0x77, 0x65
        /*005e*/ 	.byte	0x65, 0x70, 0x5f, 0x73, 0x72, 0x63, 0x2f, 0x69, 0x6e, 0x63, 0x6c, 0x75, 0x64, 0x65, 0x2f, 0x63
        /*006e*/ 	.byte	0x75, 0x74, 0x65, 0x2f, 0x61, 0x74, 0x6f, 0x6d, 0x2f, 0x63, 0x6f, 0x70, 0x79, 0x5f, 0x74, 0x72
        /*007e*/ 	.byte	0x61, 0x69, 0x74, 0x73, 0x5f, 0x73, 0x6d, 0x31, 0x30, 0x30, 0x2e, 0x68, 0x70, 0x70, 0x00
	.type		$str$25,@object
	.size		$str$25,(__unnamed_1 - $str$25)
$str$25:
        /*008d*/ 	.byte	0x28, 0x28, 0x75, 0x69, 0x6e, 0x74, 0x33, 0x32, 0x5f, 0x74, 0x28, 0x74, 0x68, 0x72, 0x65, 0x61
        /*009d*/ 	.byte	0x64, 0x49, 0x64, 0x78, 0x2e, 0x78, 0x29, 0x20, 0x2f, 0x20, 0x33, 0x32, 0x29, 0x20, 0x25, 0x20
        /*00ad*/ 	.byte	0x34, 0x29, 0x20, 0x3d, 0x3d, 0x20, 0x28, 0x28, 0x28, 0x74, 0x6d, 0x65, 0x6d, 0x5f, 0x61, 0x64
        /*00bd*/ 	.byte	0x64, 0x72, 0x20, 0x3e, 0x3e, 0x20, 0x31, 0x36, 0x29, 0x20, 0x2f, 0x20, 0x33, 0x32, 0x29, 0x20
        /*00cd*/ 	.byte	0x25, 0x20, 0x34, 0x29, 0x00
	.type		__unnamed_1,@object
	.size		__unnamed_1,(__unnamed_2 - __unnamed_1)
__unnamed_1:
        /*00d2*/ 	.byte	0x61, 0x75, 0x74, 0x6f, 0x20, 0x63, 0x75, 0x74, 0x65, 0x3a, 0x3a, 0x61, 0x73, 0x5f, 0x70, 0x6f
        /* <DEDUP_REMOVED lines=24> */
        /*0262*/ 	.byte	0x3e, 0x3e, 0x3e, 0x3e, 0x5d, 0x00
	.type		__unnamed_2,@object
	.size		__unnamed_2,(.L_2 - __unnamed_2)
__unnamed_2:
        /* <DEDUP_REMOVED lines=41> */
.L_2:


//--------------------- .nv.shared._ZN7cutlass13device_kernelINS_4gemm6kernel13GemmUniversalIN4cute5tupleIJiiiiEEENS1_10collective13CollectiveMmaINS1_35MainloopSm100TmaUmmaWarpSpecializedILi20ELi2ELi3ENS5_IJNS4_1CILi1EEESB_SB_EEEEENS5_IJNSA_ILi128EEENSA_ILi160EEENSA_ILi32EEEEEEaNS5_IJlSB_lEEEaSI_NS4_8TiledMMAINS4_8MMA_AtomIJNS4_15SM100_MMA_S8_SSIaaiLi128ELi160ELNS4_4UMMA5MajorE0ELSN_0ELNSM_8SaturateE0EEEEEENS4_6LayoutISC_NS5_IJNSA_ILi0EEESS_SS_EEEEENS5_IJNS4_10UnderscoreESV_SV_EEEEENS4_13SM90_TMA_LOADENS4_14ComposedLayoutINS4_7SwizzleILi1ELi4ELi3EEENS4_18smem_ptr_flag_bitsILi8EEENSR_INS5_IJNSA_ILi8EEESG_EEENS5_IJSG_SB_EEEEEEEvNS4_8identityESY_S18_vS19_EENS_8epilogue10collective18CollectiveEpilogueINS1B_23Sm100TmaWarpSpecializedILi1ELi1ELi160ELb0ELb0EEEJSH_NS5_IJNSR_ISE_SB_EENSR_ISF_SB_EEEEEaSI_aSI_NS1B_6fusion15FusionCallbacksIS1F_NS1J_17LinearCombinationIaiaiLNS_15FloatRoundStyleE2EEESH_S1I_JEEENS4_5SM1004TMEM4LOAD26SM100_TMEM_LOAD_32dp32b32xESY_S18_NS4_39AutoVectorizingCopyWithAssumedAlignmentILi128EEENS4_14SM90_TMA_STOREES18_S1U_S1U_EEEvvEEEEvNT_6ParamsE --------------------------
	.section	.nv.shared._ZN7cutlass13device_kernelINS_4gemm6kernel13GemmUniversalIN4cute5tupleIJiiiiEEENS1_10collective13CollectiveMmaINS1_35MainloopSm100TmaUmmaWarpSpecializedILi20ELi2ELi3ENS5_IJNS4_1CILi1EEESB_SB_EEEEENS5_IJNSA_ILi128EEENSA_ILi160EEENSA_ILi32EEEEEEaNS5_IJlSB_lEEEaSI_NS4_8TiledMMAINS4_8MMA_AtomIJNS4_15SM100_MMA_S8_SSIaaiLi128ELi160ELNS4_4UMMA5MajorE0ELSN_0ELNSM_8SaturateE0EEEEEENS4_6LayoutISC_NS5_IJNSA_ILi0EEESS_SS_EEEEENS5_IJNS4_10UnderscoreESV_SV_EEEEENS4_13SM90_TMA_LOADENS4_14ComposedLayoutINS4_7SwizzleILi1ELi4ELi3EEENS4_18smem_ptr_flag_bitsILi8EEENSR_INS5_IJNSA_ILi8EEESG_EEENS5_IJSG_SB_EEEEEEEvNS4_8identityESY_S18_vS19_EENS_8epilogue10collective18CollectiveEpilogueINS1B_23Sm100TmaWarpSpecializedILi1ELi1ELi160ELb0ELb0EEEJSH_NS5_IJNSR_ISE_SB_EENSR_ISF_SB_EEEEEaSI_aSI_NS1B_6fusion15FusionCallbacksIS1F_NS1J_17LinearCombinationIaiaiLNS_15FloatRoundStyleE2EEESH_S1I_JEEENS4_5SM1004TMEM4LOAD26SM100_TMEM_LOAD_32dp32b32xESY_S18_NS4_39AutoVectorizingCopyWithAssumedAlignmentILi128EEENS4_14SM90_TMA_STOREES18_S1U_S1U_EEEvvEEEEvNT_6ParamsE,"aw",@nobits
	.sectionflags	@""
	.align	16
	.zero		1024


//--------------------- .nv.shared.reserved.0     --------------------------
	.section	.nv.shared.reserved.0,"aw",@nobits
	.weak		__nv_reservedSMEM_offset_0_alias
	.size		__nv_reservedSMEM_offset_0_alias, 0, 64
	.other		__nv_reservedSMEM_offset_0_alias,@"STO_CUDA_RESERVED_SHARED STV_DEFAULT"
__nv_reservedSMEM_offset_0_alias:
	.zero		0
.nv.shared.reserved.0:
	.zero		64
	.weak		__nv_reservedSMEM_tcgen05_partition
	.type		__nv_reservedSMEM_tcgen05_partition,@object
	.size		__nv_reservedSMEM_tcgen05_partition,(.L_0 - __nv_reservedSMEM_tcgen05_partition)
__nv_reservedSMEM_tcgen05_partition:
	.zero		32
.L_0:


//--------------------- .nv.global                --------------------------
	.section	.nv.global,"aw",@nobits
.nv.global:
	.type		_ZN40_INTERNAL_4e5af871_4_k_cu_78db6471_190714cute1_E,@object
	.size		_ZN40_INTERNAL_4e5af871_4_k_cu_78db6471_190714cute1_E,(_ZN40_INTERNAL_4e5af871_4_k_cu_78db6471_190714cuda3std3__45__cpo6cbeginE - _ZN40_INTERNAL_4e5af871_4_k_cu_78db6471_190714cute1_E)
_ZN40_INTERNAL_4e5af871_4_k_cu_78db6471_190714cute1_E:
	.zero		1
	.type		_ZN40_INTERNAL_4e5af871_4_k_cu_78db6471_190714cuda3std3__45__cpo6cbeginE,@object
	.size		_ZN40_INTERNAL_4e5af871_4_k_cu_78db6471_190714cuda3std3__45__cpo6cbeginE,(_ZN40_INTERNAL_4e5af871_4_k_cu_78db6471_190714cuda3std3__48in_placeE - _ZN40_INTERNAL_4e5af871_4_k_cu_78db6471_190714cuda3std3__45__cpo6cbeginE)
_ZN40_INTERNAL_4e5af871_4_k_cu_78db6471_190714cuda3std3__45__cpo6cbeginE:
	.zero		1
	.type		_ZN40_INTERNAL_4e5af871_4_k_cu_78db6471_190714cuda3std3__48in_placeE,@object
	.size		_ZN40_INTERNAL_4e5af871_4_k_cu_78db6471_190714cuda3std3__48in_placeE,(_ZN40_INTERNAL_4e5af871_4_k_cu_78db6471_190714cuda3std6ranges3__45__cpo9iter_moveE - _ZN40_INTERNAL_4e5af871_4_k_cu_78db6471_190714cuda3std3__48in_placeE)
_ZN40_INTERNAL_4e5af871_4_k_cu_78db6471_190714cuda3std3__48in_placeE:
	.zero		1
	.type		_ZN40_INTERNAL_4e5af871_4_k_cu_78db6471_190714cuda3std6ranges3__45__cpo9iter_moveE,@object
	.size		_ZN40_INTERNAL_4e5af871_4_k_cu_78db6471_190714cuda3std6ranges3__45__cpo9iter_moveE,(_ZN40_INTERNAL_4e5af871_4_k_cu_78db6471_190714cuda3std3__45__cpo5beginE - _ZN40_INTERNAL_4e5af871_4_k_cu_78db6471_190714cuda3std6ranges3__45__cpo9iter_moveE)
_ZN40_INTERNAL_4e5af871_4_k_cu_78db6471_190714cuda3std6ranges3__45__cpo9iter_moveE:
	.zero		1
	.type		_ZN40_INTERNAL_4e5af871_4_k_cu_78db6471_190714cuda3std3__45__cpo5beginE,@object
	.size		_ZN40_INTERNAL_4e5af871_4_k_cu_78db6471_190714cuda3std3__45__cpo5beginE,(_ZN40_INTERNAL_4e5af871_4_k_cu_78db6471_190714cuda3std3__442_GLOBAL__N__4e5af871_4_k_cu_78db6471_190716ignoreE - _ZN40_INTERNAL_4e5af871_4_k_cu_78db6471_190714cuda3std3__45__cpo5beginE)
_ZN40_INTERNAL_4e5af871_4_k_cu_78db6471_190714cuda3std3__45__cpo5beginE:
	.zero		1
	.type		_ZN40_INTERNAL_4e5af871_4_k_cu_78db6471_190714cuda3std3__442_GLOBAL__N__4e5af871_4_k_cu_78db6471_190716ignoreE,@object
	.size		_ZN40_INTERNAL_4e5af871_4_k_cu_78db6471_190714cuda3std3__442_GLOBAL__N__4e5af871_4_k_cu_78db6471_190716ignoreE,(_ZN40_INTERNAL_4e5af871_4_k_cu_78db6471_190714cute7productE - _ZN40_INTERNAL_4e5af871_4_k_cu_78db6471_190714cuda3std3__442_GLOBAL__N__4e5af871_4_k_cu_78db6471_190716ignoreE)
_ZN40_INTERNAL_4e5af871_4_k_cu_78db6471_190714cuda3std3__442_GLOBAL__N__4e5af871_4_k_cu_78db6471_190716ignoreE:
	.zero		1
	.type		_ZN40_INTERNAL_4e5af871_4_k_cu_78db6471_190714cute7productE,@object
	.size		_ZN40_INTERNAL_4e5af871_4_k_cu_78db6471_190714cute7productE,(_ZN40_INTERNAL_4e5af871_4_k_cu_78db6471_190714cuda3std3__45__cpo3endE - _ZN40_INTERNAL_4e5af871_4_k_cu_78db6471_190714cute7productE)
_ZN40_INTERNAL_4e5af871_4_k_cu_78db6471_190714cute7productE:
	.zero		1
	.type		_ZN40_INTERNAL_4e5af871_4_k_cu_78db6471_190714cuda3std3__45__cpo3endE,@object
	.size		_ZN40_INTERNAL_4e5af871_4_k_cu_78db6471_190714cuda3std3__45__cpo3endE,(_ZN40_INTERNAL_4e5af871_4_k_cu_78db6471_190714cuda3std3__419piecewise_constructE - _ZN40_INTERNAL_4e5af871_4_k_cu_78db6471_190714cuda3std3__45__cpo3endE)
_ZN40_INTERNAL_4e5af871_4_k_cu_78db6471_190714cuda3std3__45__cpo3endE:
	.zero		1
	.type		_ZN40_INTERNAL_4e5af871_4_k_cu_78db6471_190714cuda3std3__419piecewise_constructE,@object
	.size		_ZN40_INTERNAL_4e5af871_4_k_cu_78db6471_190714cuda3std3__419piecewise_constructE,(_ZN40_INTERNAL_4e5af871_4_k_cu_78db6471_190714cuda3std3__45__cpo4cendE - _ZN40_INTERNAL_4e5af871_4_k_cu_78db6471_190714cuda3std3__419piecewise_constructE)
_ZN40_INTERNAL_4e5af871_4_k_cu_78db6471_190714cuda3std3__419piecewise_constructE:
	.zero		1
	.type		_ZN40_INTERNAL_4e5af871_4_k_cu_78db6471_190714cuda3std3__45__cpo4cendE,@object
	.size		_ZN40_INTERNAL_4e5af871_4_k_cu_78db6471_190714cuda3std3__45__cpo4cendE,(_ZN40_INTERNAL_4e5af871_4_k_cu_78db6471_190714cuda3std6ranges3__45__cpo4swapE - _ZN40_INTERNAL_4e5af871_4_k_cu_78db6471_190714cuda3std3__45__cpo4cendE)
_ZN40_INTERNAL_4e5af871_4_k_cu_78db6471_190714cuda3std3__45__cpo4cendE:
	.zero		1
	.type		_ZN40_INTERNAL_4e5af871_4_k_cu_78db6471_190714cuda3std6ranges3__45__cpo4swapE,@object
	.size		_ZN40_INTERNAL_4e5af871_4_k_cu_78db6471_190714cuda3std6ranges3__45__cpo4swapE,(.L_10 - _ZN40_INTERNAL_4e5af871_4_k_cu_78db6471_190714cuda3std6ranges3__45__cpo4swapE)
_ZN40_INTERNAL_4e5af871_4_k_cu_78db6471_190714cuda3std6ranges3__45__cpo4swapE:
	.zero		1
.L_10:


//--------------------- .nv.constant0._ZN7cutlass13device_kernelINS_4gemm6kernel13GemmUniversalIN4cute5tupleIJiiiiEEENS1_10collective13CollectiveMmaINS1_35MainloopSm100TmaUmmaWarpSpecializedILi20ELi2ELi3ENS5_IJNS4_1CILi1EEESB_SB_EEEEENS5_IJNSA_ILi128EEENSA_ILi160EEENSA_ILi32EEEEEEaNS5_IJlSB_lEEEaSI_NS4_8TiledMMAINS4_8MMA_AtomIJNS4_15SM100_MMA_S8_SSIaaiLi128ELi160ELNS4_4UMMA5MajorE0ELSN_0ELNSM_8SaturateE0EEEEEENS4_6LayoutISC_NS5_IJNSA_ILi0EEESS_SS_EEEEENS5_IJNS4_10UnderscoreESV_SV_EEEEENS4_13SM90_TMA_LOADENS4_14ComposedLayoutINS4_7SwizzleILi1ELi4ELi3EEENS4_18smem_ptr_flag_bitsILi8EEENSR_INS5_IJNSA_ILi8EEESG_EEENS5_IJSG_SB_EEEEEEEvNS4_8identityESY_S18_vS19_EENS_8epilogue10collective18CollectiveEpilogueINS1B_23Sm100TmaWarpSpecializedILi1ELi1ELi160ELb0ELb0EEEJSH_NS5_IJNSR_ISE_SB_EENSR_ISF_SB_EEEEEaSI_aSI_NS1B_6fusion15FusionCallbacksIS1F_NS1J_17LinearCombinationIaiaiLNS_15FloatRoundStyleE2EEESH_S1I_JEEENS4_5SM1004TMEM4LOAD26SM100_TMEM_LOAD_32dp32b32xESY_S18_NS4_39AutoVectorizingCopyWithAssumedAlignmentILi128EEENS4_14SM90_TMA_STOREES18_S1U_S1U_EEEvvEEEEvNT_6ParamsE --------------------------
	.section	.nv.constant0._ZN7cutlass13device_kernelINS_4gemm6kernel13GemmUniversalIN4cute5tupleIJiiiiEEENS1_10collective13CollectiveMmaINS1_35MainloopSm100TmaUmmaWarpSpecializedILi20ELi2ELi3ENS5_IJNS4_1CILi1EEESB_SB_EEEEENS5_IJNSA_ILi128EEENSA_ILi160EEENSA_ILi32EEEEEEaNS5_IJlSB_lEEEaSI_NS4_8TiledMMAINS4_8MMA_AtomIJNS4_15SM100_MMA_S8_SSIaaiLi128ELi160ELNS4_4UMMA5MajorE0ELSN_0ELNSM_8SaturateE0EEEEEENS4_6LayoutISC_NS5_IJNSA_ILi0EEESS_SS_EEEEENS5_IJNS4_10UnderscoreESV_SV_EEEEENS4_13SM90_TMA_LOADENS4_14ComposedLayoutINS4_7SwizzleILi1ELi4ELi3EEENS4_18smem_ptr_flag_bitsILi8EEENSR_INS5_IJNSA_ILi8EEESG_EEENS5_IJSG_SB_EEEEEEEvNS4_8identityESY_S18_vS19_EENS_8epilogue10collective18CollectiveEpilogueINS1B_23Sm100TmaWarpSpecializedILi1ELi1ELi160ELb0ELb0EEEJSH_NS5_IJNSR_ISE_SB_EENSR_ISF_SB_EEEEEaSI_aSI_NS1B_6fusion15FusionCallbacksIS1F_NS1J_17LinearCombinationIaiaiLNS_15FloatRoundStyleE2EEESH_S1I_JEEENS4_5SM1004TMEM4LOAD26SM100_TMEM_LOAD_32dp32b32xESY_S18_NS4_39AutoVectorizingCopyWithAssumedAlignmentILi128EEENS4_14SM90_TMA_STOREES18_S1U_S1U_EEEvvEEEEvNT_6ParamsE,"a",@progbits
	.sectionflags	@""
	.align	4
.nv.constant0._ZN7cutlass13device_kernelINS_4gemm6kernel13GemmUniversalIN4cute5tupleIJiiiiEEENS1_10collective13CollectiveMmaINS1_35MainloopSm100TmaUmmaWarpSpecializedILi20ELi2ELi3ENS5_IJNS4_1CILi1EEESB_SB_EEEEENS5_IJNSA_ILi128EEENSA_ILi160EEENSA_ILi32EEEEEEaNS5_IJlSB_lEEEaSI_NS4_8TiledMMAINS4_8MMA_AtomIJNS4_15SM100_MMA_S8_SSIaaiLi128ELi160ELNS4_4UMMA5MajorE0ELSN_0ELNSM_8SaturateE0EEEEEENS4_6LayoutISC_NS5_IJNSA_ILi0EEESS_SS_EEEEENS5_IJNS4_10UnderscoreESV_SV_EEEEENS4_13SM90_TMA_LOADENS4_14ComposedLayoutINS4_7SwizzleILi1ELi4ELi3EEENS4_18smem_ptr_flag_bitsILi8EEENSR_INS5_IJNSA_ILi8EEESG_EEENS5_IJSG_SB_EEEEEEEvNS4_8identityESY_S18_vS19_EENS_8epilogue10collective18CollectiveEpilogueINS1B_23Sm100TmaWarpSpecializedILi1ELi1ELi160ELb0ELb0EEEJSH_NS5_IJNSR_ISE_SB_EENSR_ISF_SB_EEEEEaSI_aSI_NS1B_6fusion15FusionCallbacksIS1F_NS1J_17LinearCombinationIaiaiLNS_15FloatRoundStyleE2EEESH_S1I_JEEENS4_5SM1004TMEM4LOAD26SM100_TMEM_LOAD_32dp32b32xESY_S18_NS4_39AutoVectorizingCopyWithAssumedAlignmentILi128EEENS4_14SM90_TMA_STOREES18_S1U_S1U_EEEvvEEEEvNT_6ParamsE:
	.zero		2944


//--------------------- SYMBOLS --------------------------

	.type		.nv.reservedSmem.offset0,@object
	.size		.nv.reservedSmem.offset0,0x4
	.type		.nv.reservedSmem.cap,@object
	.size		.nv.reservedSmem.cap,0x4
	.type		__assertfail,@function
